//
// Generated by NVIDIA NVVM Compiler
//
// Compiler Build ID: CL-36424714
// Cuda compilation tools, release 13.0, V13.0.88
// Based on NVVM 20.0.0
//

.version 9.0
.target sm_100
.address_size 64

	// .globl	_Z6cudaDyPfS_i

.visible .entry _Z6cudaDyPfS_i(
	.param .u64 .ptr .align 1 _Z6cudaDyPfS_i_param_0,
	.param .u64 .ptr .align 1 _Z6cudaDyPfS_i_param_1,
	.param .u32 _Z6cudaDyPfS_i_param_2
)
{
	.reg .pred 	%p<10>;
	.reg .b32 	%r<54>;
	.reg .b32 	%f<53>;
	.reg .b64 	%rd<15>;
	.reg .b64 	%fd<122>;

	ld.param.u64 	%rd3, [_Z6cudaDyPfS_i_param_0];
	ld.param.u64 	%rd2, [_Z6cudaDyPfS_i_param_1];
	ld.param.u32 	%r13, [_Z6cudaDyPfS_i_param_2];
	cvta.to.global.u64 	%rd1, %rd3;
	mov.u32 	%r14, %ctaid.x;
	shl.b32 	%r15, %r14, 8;
	mov.u32 	%r16, %tid.x;
	add.s32 	%r1, %r15, %r16;
	setp.lt.s32 	%p1, %r13, 1;
	mov.f32 	%f52, 0f00000000;
	@%p1 bra 	$L__BB0_12;
	add.s32 	%r2, %r1, 1;
	cvt.rn.f64.s32 	%fd1, %r2;
	and.b32  	%r3, %r13, 7;
	setp.lt.u32 	%p2, %r13, 8;
	mov.f32 	%f52, 0f00000000;
	mov.b32 	%r52, 0;
	@%p2 bra 	$L__BB0_4;
	and.b32  	%r52, %r13, 2147483640;
	mov.f32 	%f52, 0f00000000;
	mov.b32 	%r50, 0;
$L__BB0_3:
	.pragma "nounroll";
	mul.wide.u32 	%rd4, %r50, 4;
	add.s64 	%rd5, %rd1, %rd4;
	ld.global.f32 	%f17, [%rd5];
	cvt.f64.f32 	%fd2, %f17;
	add.s32 	%r19, %r50, %r1;
	add.s32 	%r20, %r2, %r50;
	cvt.rn.f64.s32 	%fd3, %r20;
	mul.f64 	%fd4, %fd3, 0d3FE0000000000000;
	cvt.rn.f64.s32 	%fd5, %r19;
	fma.rn.f64 	%fd6, %fd4, %fd5, %fd1;
	div.rn.f64 	%fd7, %fd2, %fd6;
	cvt.f64.f32 	%fd8, %f52;
	add.f64 	%fd9, %fd7, %fd8;
	cvt.rn.f32.f64 	%f18, %fd9;
	ld.global.f32 	%f19, [%rd5+4];
	cvt.f64.f32 	%fd10, %f19;
	add.s32 	%r21, %r19, 1;
	add.s32 	%r22, %r20, 1;
	cvt.rn.f64.s32 	%fd11, %r22;
	mul.f64 	%fd12, %fd11, 0d3FE0000000000000;
	cvt.rn.f64.s32 	%fd13, %r21;
	fma.rn.f64 	%fd14, %fd12, %fd13, %fd1;
	div.rn.f64 	%fd15, %fd10, %fd14;
	cvt.f64.f32 	%fd16, %f18;
	add.f64 	%fd17, %fd15, %fd16;
	cvt.rn.f32.f64 	%f20, %fd17;
	ld.global.f32 	%f21, [%rd5+8];
	cvt.f64.f32 	%fd18, %f21;
	add.s32 	%r23, %r19, 2;
	add.s32 	%r24, %r20, 2;
	cvt.rn.f64.s32 	%fd19, %r24;
	mul.f64 	%fd20, %fd19, 0d3FE0000000000000;
	cvt.rn.f64.s32 	%fd21, %r23;
	fma.rn.f64 	%fd22, %fd20, %fd21, %fd1;
	div.rn.f64 	%fd23, %fd18, %fd22;
	cvt.f64.f32 	%fd24, %f20;
	add.f64 	%fd25, %fd23, %fd24;
	cvt.rn.f32.f64 	%f22, %fd25;
	ld.global.f32 	%f23, [%rd5+12];
	cvt.f64.f32 	%fd26, %f23;
	add.s32 	%r25, %r19, 3;
	add.s32 	%r26, %r20, 3;
	cvt.rn.f64.s32 	%fd27, %r26;
	mul.f64 	%fd28, %fd27, 0d3FE0000000000000;
	cvt.rn.f64.s32 	%fd29, %r25;
	fma.rn.f64 	%fd30, %fd28, %fd29, %fd1;
	div.rn.f64 	%fd31, %fd26, %fd30;
	cvt.f64.f32 	%fd32, %f22;
	add.f64 	%fd33, %fd31, %fd32;
	cvt.rn.f32.f64 	%f24, %fd33;
	ld.global.f32 	%f25, [%rd5+16];
	cvt.f64.f32 	%fd34, %f25;
	add.s32 	%r27, %r19, 4;
	add.s32 	%r28, %r20, 4;
	cvt.rn.f64.s32 	%fd35, %r28;
	mul.f64 	%fd36, %fd35, 0d3FE0000000000000;
	cvt.rn.f64.s32 	%fd37, %r27;
	fma.rn.f64 	%fd38, %fd36, %fd37, %fd1;
	div.rn.f64 	%fd39, %fd34, %fd38;
	cvt.f64.f32 	%fd40, %f24;
	add.f64 	%fd41, %fd39, %fd40;
	cvt.rn.f32.f64 	%f26, %fd41;
	ld.global.f32 	%f27, [%rd5+20];
	cvt.f64.f32 	%fd42, %f27;
	add.s32 	%r29, %r19, 5;
	add.s32 	%r30, %r20, 5;
	cvt.rn.f64.s32 	%fd43, %r30;
	mul.f64 	%fd44, %fd43, 0d3FE0000000000000;
	cvt.rn.f64.s32 	%fd45, %r29;
	fma.rn.f64 	%fd46, %fd44, %fd45, %fd1;
	div.rn.f64 	%fd47, %fd42, %fd46;
	cvt.f64.f32 	%fd48, %f26;
	add.f64 	%fd49, %fd47, %fd48;
	cvt.rn.f32.f64 	%f28, %fd49;
	ld.global.f32 	%f29, [%rd5+24];
	cvt.f64.f32 	%fd50, %f29;
	add.s32 	%r31, %r19, 6;
	add.s32 	%r32, %r20, 6;
	cvt.rn.f64.s32 	%fd51, %r32;
	mul.f64 	%fd52, %fd51, 0d3FE0000000000000;
	cvt.rn.f64.s32 	%fd53, %r31;
	fma.rn.f64 	%fd54, %fd52, %fd53, %fd1;
	div.rn.f64 	%fd55, %fd50, %fd54;
	cvt.f64.f32 	%fd56, %f28;
	add.f64 	%fd57, %fd55, %fd56;
	cvt.rn.f32.f64 	%f30, %fd57;
	ld.global.f32 	%f31, [%rd5+28];
	cvt.f64.f32 	%fd58, %f31;
	add.s32 	%r33, %r19, 7;
	add.s32 	%r34, %r20, 7;
	cvt.rn.f64.s32 	%fd59, %r34;
	mul.f64 	%fd60, %fd59, 0d3FE0000000000000;
	cvt.rn.f64.s32 	%fd61, %r33;
	fma.rn.f64 	%fd62, %fd60, %fd61, %fd1;
	div.rn.f64 	%fd63, %fd58, %fd62;
	cvt.f64.f32 	%fd64, %f30;
	add.f64 	%fd65, %fd63, %fd64;
	cvt.rn.f32.f64 	%f52, %fd65;
	add.s32 	%r50, %r50, 8;
	setp.ne.s32 	%p3, %r50, %r52;
	@%p3 bra 	$L__BB0_3;
$L__BB0_4:
	setp.eq.s32 	%p4, %r3, 0;
	@%p4 bra 	$L__BB0_12;
	and.b32  	%r8, %r13, 3;
	setp.lt.u32 	%p5, %r3, 4;
	@%p5 bra 	$L__BB0_7;
	mul.wide.u32 	%rd6, %r52, 4;
	add.s64 	%rd7, %rd1, %rd6;
	ld.global.f32 	%f33, [%rd7];
	cvt.f64.f32 	%fd66, %f33;
	add.s32 	%r35, %r52, %r1;
	add.s32 	%r36, %r2, %r52;
	cvt.rn.f64.s32 	%fd67, %r36;
	mul.f64 	%fd68, %fd67, 0d3FE0000000000000;
	cvt.rn.f64.s32 	%fd69, %r35;
	fma.rn.f64 	%fd70, %fd68, %fd69, %fd1;
	div.rn.f64 	%fd71, %fd66, %fd70;
	cvt.f64.f32 	%fd72, %f52;
	add.f64 	%fd73, %fd71, %fd72;
	cvt.rn.f32.f64 	%f34, %fd73;
	ld.global.f32 	%f35, [%rd7+4];
	cvt.f64.f32 	%fd74, %f35;
	add.s32 	%r37, %r35, 1;
	add.s32 	%r38, %r36, 1;
	cvt.rn.f64.s32 	%fd75, %r38;
	mul.f64 	%fd76, %fd75, 0d3FE0000000000000;
	cvt.rn.f64.s32 	%fd77, %r37;
	fma.rn.f64 	%fd78, %fd76, %fd77, %fd1;
	div.rn.f64 	%fd79, %fd74, %fd78;
	cvt.f64.f32 	%fd80, %f34;
	add.f64 	%fd81, %fd79, %fd80;
	cvt.rn.f32.f64 	%f36, %fd81;
	ld.global.f32 	%f37, [%rd7+8];
	cvt.f64.f32 	%fd82, %f37;
	add.s32 	%r39, %r35, 2;
	add.s32 	%r40, %r36, 2;
	cvt.rn.f64.s32 	%fd83, %r40;
	mul.f64 	%fd84, %fd83, 0d3FE0000000000000;
	cvt.rn.f64.s32 	%fd85, %r39;
	fma.rn.f64 	%fd86, %fd84, %fd85, %fd1;
	div.rn.f64 	%fd87, %fd82, %fd86;
	cvt.f64.f32 	%fd88, %f36;
	add.f64 	%fd89, %fd87, %fd88;
	cvt.rn.f32.f64 	%f38, %fd89;
	ld.global.f32 	%f39, [%rd7+12];
	cvt.f64.f32 	%fd90, %f39;
	add.s32 	%r41, %r35, 3;
	add.s32 	%r42, %r36, 3;
	cvt.rn.f64.s32 	%fd91, %r42;
	mul.f64 	%fd92, %fd91, 0d3FE0000000000000;
	cvt.rn.f64.s32 	%fd93, %r41;
	fma.rn.f64 	%fd94, %fd92, %fd93, %fd1;
	div.rn.f64 	%fd95, %fd90, %fd94;
	cvt.f64.f32 	%fd96, %f38;
	add.f64 	%fd97, %fd95, %fd96;
	cvt.rn.f32.f64 	%f52, %fd97;
	add.s32 	%r52, %r52, 4;
$L__BB0_7:
	setp.eq.s32 	%p6, %r8, 0;
	@%p6 bra 	$L__BB0_12;
	setp.eq.s32 	%p7, %r8, 1;
	@%p7 bra 	$L__BB0_10;
	mul.wide.u32 	%rd8, %r52, 4;
	add.s64 	%rd9, %rd1, %rd8;
	ld.global.f32 	%f41, [%rd9];
	cvt.f64.f32 	%fd98, %f41;
	add.s32 	%r43, %r52, %r1;
	add.s32 	%r44, %r2, %r52;
	cvt.rn.f64.s32 	%fd99, %r44;
	mul.f64 	%fd100, %fd99, 0d3FE0000000000000;
	cvt.rn.f64.s32 	%fd101, %r43;
	fma.rn.f64 	%fd102, %fd100, %fd101, %fd1;
	div.rn.f64 	%fd103, %fd98, %fd102;
	cvt.f64.f32 	%fd104, %f52;
	add.f64 	%fd105, %fd103, %fd104;
	cvt.rn.f32.f64 	%f42, %fd105;
	ld.global.f32 	%f43, [%rd9+4];
	cvt.f64.f32 	%fd106, %f43;
	add.s32 	%r45, %r43, 1;
	add.s32 	%r46, %r44, 1;
	cvt.rn.f64.s32 	%fd107, %r46;
	mul.f64 	%fd108, %fd107, 0d3FE0000000000000;
	cvt.rn.f64.s32 	%fd109, %r45;
	fma.rn.f64 	%fd110, %fd108, %fd109, %fd1;
	div.rn.f64 	%fd111, %fd106, %fd110;
	cvt.f64.f32 	%fd112, %f42;
	add.f64 	%fd113, %fd111, %fd112;
	cvt.rn.f32.f64 	%f52, %fd113;
	add.s32 	%r52, %r52, 2;
$L__BB0_10:
	and.b32  	%r47, %r13, 1;
	setp.eq.b32 	%p8, %r47, 1;
	not.pred 	%p9, %p8;
	@%p9 bra 	$L__BB0_12;
	mul.wide.u32 	%rd10, %r52, 4;
	add.s64 	%rd11, %rd1, %rd10;
	ld.global.f32 	%f44, [%rd11];
	cvt.f64.f32 	%fd114, %f44;
	add.s32 	%r48, %r52, %r1;
	add.s32 	%r49, %r2, %r52;
	cvt.rn.f64.s32 	%fd115, %r49;
	mul.f64 	%fd116, %fd115, 0d3FE0000000000000;
	cvt.rn.f64.s32 	%fd117, %r48;
	fma.rn.f64 	%fd118, %fd116, %fd117, %fd1;
	div.rn.f64 	%fd119, %fd114, %fd118;
	cvt.f64.f32 	%fd120, %f52;
	add.f64 	%fd121, %fd119, %fd120;
	cvt.rn.f32.f64 	%f52, %fd121;
$L__BB0_12:
	cvta.to.global.u64 	%rd12, %rd2;
	mul.wide.s32 	%rd13, %r1, 4;
	add.s64 	%rd14, %rd12, %rd13;
	st.global.f32 	[%rd14], %f52;
	ret;

}
	// .globl	_Z6cudaDxPfS_f
.visible .entry _Z6cudaDxPfS_f(
	.param .u64 .ptr .align 1 _Z6cudaDxPfS_f_param_0,
	.param .u64 .ptr .align 1 _Z6cudaDxPfS_f_param_1,
	.param .f32 _Z6cudaDxPfS_f_param_2
)
{
	.reg .b32 	%r<5>;
	.reg .b32 	%f<4>;
	.reg .b64 	%rd<8>;

	ld.param.u64 	%rd1, [_Z6cudaDxPfS_f_param_0];
	ld.param.u64 	%rd2, [_Z6cudaDxPfS_f_param_1];
	ld.param.f32 	%f1, [_Z6cudaDxPfS_f_param_2];
	cvta.to.global.u64 	%rd3, %rd1;
	cvta.to.global.u64 	%rd4, %rd2;
	mov.u32 	%r1, %ctaid.x;
	shl.b32 	%r2, %r1, 8;
	mov.u32 	%r3, %tid.x;
	add.s32 	%r4, %r2, %r3;
	mul.wide.s32 	%rd5, %r4, 4;
	add.s64 	%rd6, %rd4, %rd5;
	ld.global.f32 	%f2, [%rd6];
	div.rn.f32 	%f3, %f2, %f1;
	add.s64 	%rd7, %rd3, %rd5;
	st.global.f32 	[%rd7], %f3;
	ret;

}


// ===== COMPILED SASS (sm_100) =====

	.target	sm_100

	.elftype	@"ET_EXEC"


//--------------------- .note.nv.tkinfo           --------------------------
	.section	.note.nv.tkinfo,"",@"SHT_NOTE"
	.sectionflags	@"SHF_NOTE_NV_TKINFO"
	.tkinfo
        /*0018*/ 	.word	0x00000002
        /*0030*/ 	.string	""
        /*0030*/ 	.string	"ptxas"
        /*0030*/ 	.string	"Cuda compilation tools, release 13.0, V13.0.88"
        /*0030*/ 	.string	"Build cuda_13.0.r13.0/compiler.36424714_0"
        /*0030*/ 	.string	"-arch sm_100 -m 64 "



//--------------------- .note.nv.cuinfo           --------------------------
	.section	.note.nv.cuinfo,"",@"SHT_NOTE"
	.sectionflags	@"SHF_NOTE_NV_CUINFO"
        /*0018*/ 	.short	0x0002
        /*001a*/ 	.short	0x0064
        /*001c*/ 	.short	0x0082
	.zero		2


//--------------------- .nv.info                  --------------------------
	.section	.nv.info,"",@"SHT_CUDA_INFO"
	.align	4


	//----- nvinfo : EIATTR_REGCOUNT
	.align		4
        /*0000*/ 	.byte	0x04, 0x2f
        /*0002*/ 	.short	(.L_1 - .L_0)
	.align		4
.L_0:
        /*0004*/ 	.word	index@(_Z6cudaDyPfS_i)
        /*0008*/ 	.word	0x00000024


	//----- nvinfo : EIATTR_FRAME_SIZE
	.align		4
.L_1:
        /*000c*/ 	.byte	0x04, 0x11
        /*000e*/ 	.short	(.L_3 - .L_2)
	.align		4
.L_2:
        /*0010*/ 	.word	index@($__internal_1_$__cuda_sm20_div_rn_f64_full)
        /*0014*/ 	.word	0x00000000


	//----- nvinfo : EIATTR_FRAME_SIZE
	.align		4
.L_3:
        /*0018*/ 	.byte	0x04, 0x11
        /*001a*/ 	.short	(.L_5 - .L_4)
	.align		4
.L_4:
        /*001c*/ 	.word	index@(_Z6cudaDyPfS_i)
        /*0020*/ 	.word	0x00000000


	//----- nvinfo : EIATTR_REGCOUNT
	.align		4
.L_5:
        /*0024*/ 	.byte	0x04, 0x2f
        /*0026*/ 	.short	(.L_7 - .L_6)
	.align		4
.L_6:
        /*0028*/ 	.word	index@(_Z6cudaDxPfS_f)
        /*002c*/ 	.word	0x00000010


	//----- nvinfo : EIATTR_FRAME_SIZE
	.align		4
.L_7:
        /*0030*/ 	.byte	0x04, 0x11
        /*0032*/ 	.short	(.L_9 - .L_8)
	.align		4
.L_8:
        /*0034*/ 	.word	index@($__internal_0_$__cuda_sm3x_div_rn_noftz_f32_slowpath)
        /*0038*/ 	.word	0x00000000


	//----- nvinfo : EIATTR_FRAME_SIZE
	.align		4
.L_9:
        /*003c*/ 	.byte	0x04, 0x11
        /*003e*/ 	.short	(.L_11 - .L_10)
	.align		4
.L_10:
        /*0040*/ 	.word	index@(_Z6cudaDxPfS_f)
        /*0044*/ 	.word	0x00000000


	//----- nvinfo : EIATTR_MIN_STACK_SIZE
	.align		4
.L_11:
        /*0048*/ 	.byte	0x04, 0x12
        /*004a*/ 	.short	(.L_13 - .L_12)
	.align		4
.L_12:
        /*004c*/ 	.word	index@(_Z6cudaDxPfS_f)
        /*0050*/ 	.word	0x00000000


	//----- nvinfo : EIATTR_MIN_STACK_SIZE
	.align		4
.L_13:
        /*0054*/ 	.byte	0x04, 0x12
        /*0056*/ 	.short	(.L_15 - .L_14)
	.align		4
.L_14:
        /*0058*/ 	.word	index@(_Z6cudaDyPfS_i)
        /*005c*/ 	.word	0x00000000
.L_15:


//--------------------- .nv.compat                --------------------------
	.section	.nv.compat,"",@"SHT_CUDA_COMPAT_INFO"
	.align	4
        /*0000*/ 	.byte	0x02, 0x09, 0x00, 0x00, 0x02, 0x02, 0x01, 0x00, 0x02, 0x05, 0x05, 0x00, 0x03, 0x07, 0x01, 0x01
        /*0010*/ 	.byte	0x02, 0x03, 0x00, 0x00, 0x02, 0x06, 0x01, 0x00, 0x04, 0x0b, 0x08, 0x00, 0x01, 0x00, 0x00, 0x00
        /*0020*/ 	.byte	0x00, 0x00, 0x00, 0x00


//--------------------- .nv.info._Z6cudaDxPfS_f   --------------------------
	.section	.nv.info._Z6cudaDxPfS_f,"",@"SHT_CUDA_INFO"
	.sectionflags	@""
	.align	4


	//----- nvinfo : EIATTR_CUDA_API_VERSION
	.align		4
        /*0000*/ 	.byte	0x04, 0x37
        /*0002*/ 	.short	(.L_17 - .L_16)
.L_16:
        /*0004*/ 	.word	0x00000082


	//----- nvinfo : EIATTR_KPARAM_INFO
	.align		4
.L_17:
        /*0008*/ 	.byte	0x04, 0x17
        /*000a*/ 	.short	(.L_19 - .L_18)
.L_18:
        /*000c*/ 	.word	0x00000000
        /*0010*/ 	.short	0x0002
        /*0012*/ 	.short	0x0010
        /*0014*/ 	.byte	0x00, 0xf0, 0x11, 0x00


	//----- nvinfo : EIATTR_KPARAM_INFO
	.align		4
.L_19:
        /*0018*/ 	.byte	0x04, 0x17
        /*001a*/ 	.short	(.L_21 - .L_20)
.L_20:
        /*001c*/ 	.word	0x00000000
        /*0020*/ 	.short	0x0001
        /*0022*/ 	.short	0x0008
        /*0024*/ 	.byte	0x00, 0xf5, 0x21, 0x00


	//----- nvinfo : EIATTR_KPARAM_INFO
	.align		4
.L_21:
        /*0028*/ 	.byte	0x04, 0x17
        /*002a*/ 	.short	(.L_23 - .L_22)
.L_22:
        /*002c*/ 	.word	0x00000000
        /*0030*/ 	.short	0x0000
        /*0032*/ 	.short	0x0000
        /*0034*/ 	.byte	0x00, 0xf5, 0x21, 0x00


	//----- nvinfo : EIATTR_SPARSE_MMA_MASK
	.align		4
.L_23:
        /*0038*/ 	.byte	0x03, 0x50
        /*003a*/ 	.short	0x0000


	//----- nvinfo : EIATTR_MAXREG_COUNT
	.align		4
        /*003c*/ 	.byte	0x03, 0x1b
        /*003e*/ 	.short	0x00ff


	//----- nvinfo : EIATTR_MERCURY_ISA_VERSION
	.align		4
        /*0040*/ 	.byte	0x03, 0x5f
        /*0042*/ 	.short	0x0101


	//----- nvinfo : EIATTR_VRC_CTA_INIT_COUNT
	.align		4
        /*0044*/ 	.byte	0x02, 0x4a
	.zero		1
	.zero		1


	//----- nvinfo : EIATTR_EXIT_INSTR_OFFSETS
	.align		4
        /*0048*/ 	.byte	0x04, 0x1c
        /*004a*/ 	.short	(.L_25 - .L_24)


	//   ....[0]....
.L_24:
        /*004c*/ 	.word	0x00000190


	//----- nvinfo : EIATTR_CRS_STACK_SIZE
	.align		4
.L_25:
        /*0050*/ 	.byte	0x04, 0x1e
        /*0052*/ 	.short	(.L_27 - .L_26)
.L_26:
        /*0054*/ 	.word	0x00000000


	//----- nvinfo : EIATTR_CBANK_PARAM_SIZE
	.align		4
.L_27:
        /*0058*/ 	.byte	0x03, 0x19
        /*005a*/ 	.short	0x0014


	//----- nvinfo : EIATTR_PARAM_CBANK
	.align		4
        /*005c*/ 	.byte	0x04, 0x0a
        /*005e*/ 	.short	(.L_29 - .L_28)
	.align		4
.L_28:
        /*0060*/ 	.word	index@(.nv.constant0._Z6cudaDxPfS_f)
        /*0064*/ 	.short	0x0380
        /*0066*/ 	.short	0x0014


	//----- nvinfo : EIATTR_SW_WAR
	.align		4
.L_29:
        /*0068*/ 	.byte	0x04, 0x36
        /*006a*/ 	.short	(.L_31 - .L_30)
.L_30:
        /*006c*/ 	.word	0x00000008
.L_31:


//--------------------- .nv.info._Z6cudaDyPfS_i   --------------------------
	.section	.nv.info._Z6cudaDyPfS_i,"",@"SHT_CUDA_INFO"
	.sectionflags	@""
	.align	4


	//----- nvinfo : EIATTR_CUDA_API_VERSION
	.align		4
        /*0000*/ 	.byte	0x04, 0x37
        /*0002*/ 	.short	(.L_33 - .L_32)
.L_32:
        /*0004*/ 	.word	0x00000082


	//----- nvinfo : EIATTR_KPARAM_INFO
	.align		4
.L_33:
        /*0008*/ 	.byte	0x04, 0x17
        /*000a*/ 	.short	(.L_35 - .L_34)
.L_34:
        /*000c*/ 	.word	0x00000000
        /*0010*/ 	.short	0x0002
        /*0012*/ 	.short	0x0010
        /*0014*/ 	.byte	0x00, 0xf0, 0x11, 0x00


	//----- nvinfo : EIATTR_KPARAM_INFO
	.align		4
.L_35:
        /*0018*/ 	.byte	0x04, 0x17
        /*001a*/ 	.short	(.L_37 - .L_36)
.L_36:
        /*001c*/ 	.word	0x00000000
        /*0020*/ 	.short	0x0001
        /*0022*/ 	.short	0x0008
        /*0024*/ 	.byte	0x00, 0xf5, 0x21, 0x00


	//----- nvinfo : EIATTR_KPARAM_INFO
	.align		4
.L_37:
        /*0028*/ 	.byte	0x04, 0x17
        /*002a*/ 	.short	(.L_39 - .L_38)
.L_38:
        /*002c*/ 	.word	0x00000000
        /*0030*/ 	.short	0x0000
        /*0032*/ 	.short	0x0000
        /*0034*/ 	.byte	0x00, 0xf5, 0x21, 0x00


	//----- nvinfo : EIATTR_SPARSE_MMA_MASK
	.align		4
.L_39:
        /*0038*/ 	.byte	0x03, 0x50
        /*003a*/ 	.short	0x0000


	//----- nvinfo : EIATTR_MAXREG_COUNT
	.align		4
        /*003c*/ 	.byte	0x03, 0x1b
        /*003e*/ 	.short	0x00ff


	//----- nvinfo : EIATTR_MERCURY_ISA_VERSION
	.align		4
        /*0040*/ 	.byte	0x03, 0x5f
        /*0042*/ 	.short	0x0101


	//----- nvinfo : EIATTR_VRC_CTA_INIT_COUNT
	.align		4
        /*0044*/ 	.byte	0x02, 0x4a
	.zero		1
	.zero		1


	//----- nvinfo : EIATTR_EXIT_INSTR_OFFSETS
	.align		4
        /*0048*/ 	.byte	0x04, 0x1c
        /*004a*/ 	.short	(.L_41 - .L_40)


	//   ....[0]....
.L_40:
        /*004c*/ 	.word	0x00002150


	//----- nvinfo : EIATTR_CRS_STACK_SIZE
	.align		4
.L_41:
        /*0050*/ 	.byte	0x04, 0x1e
        /*0052*/ 	.short	(.L_43 - .L_42)
.L_42:
        /*0054*/ 	.word	0x00000000


	//----- nvinfo : EIATTR_CBANK_PARAM_SIZE
	.align		4
.L_43:
        /*0058*/ 	.byte	0x03, 0x19
        /*005a*/ 	.short	0x0014


	//----- nvinfo : EIATTR_PARAM_CBANK
	.align		4
        /*005c*/ 	.byte	0x04, 0x0a
        /*005e*/ 	.short	(.L_45 - .L_44)
	.align		4
.L_44:
        /*0060*/ 	.word	index@(.nv.constant0._Z6cudaDyPfS_i)
        /*0064*/ 	.short	0x0380
        /*0066*/ 	.short	0x0014


	//----- nvinfo : EIATTR_SW_WAR
	.align		4
.L_45:
        /*0068*/ 	.byte	0x04, 0x36
        /*006a*/ 	.short	(.L_47 - .L_46)
.L_46:
        /*006c*/ 	.word	0x00000008
.L_47:


//--------------------- .nv.callgraph             --------------------------
	.section	.nv.callgraph,"",@"SHT_CUDA_CALLGRAPH"
	.align	4
	.sectionentsize	8
	.align		4
        /*0000*/ 	.word	0x00000000
	.align		4
        /*0004*/ 	.word	0xffffffff
	.align		4
        /*0008*/ 	.word	0x00000000
	.align		4
        /*000c*/ 	.word	0xfffffffe
	.align		4
        /*0010*/ 	.word	0x00000000
	.align		4
        /*0014*/ 	.word	0xfffffffd
	.align		4
        /*0018*/ 	.word	0x00000000
	.align		4
        /*001c*/ 	.word	0xfffffffc


//--------------------- .text._Z6cudaDxPfS_f      --------------------------
	.section	.text._Z6cudaDxPfS_f,"ax",@progbits
	.align	128
        .global         _Z6cudaDxPfS_f
        .type           _Z6cudaDxPfS_f,@function
        .size           _Z6cudaDxPfS_f,(.L_x_55 - _Z6cudaDxPfS_f)
        .other          _Z6cudaDxPfS_f,@"STO_CUDA_ENTRY STV_DEFAULT"
_Z6cudaDxPfS_f:
.text._Z6cudaDxPfS_f:
[----:B------:R-:W-:Y:S01]  /*0000*/  LDC R1, c[0x0][0x37c] ;  /* 0x0000df00ff017b82 */ /* 0x000fe20000000800 */
[----:B------:R-:W0:Y:S07]  /*0010*/  S2R R2, SR_CTAID.X ;  /* 0x0000000000027919 */ /* 0x000e2e0000002500 */
[----:B------:R-:W1:Y:S01]  /*0020*/  LDC.64 R4, c[0x0][0x388] ;  /* 0x0000e200ff047b82 */ /* 0x000e620000000a00 */
[----:B------:R-:W2:Y:S01]  /*0030*/  LDCU.64 UR4, c[0x0][0x358] ;  /* 0x00006b00ff0477ac */ /* 0x000ea20008000a00 */
[----:B------:R-:W0:Y:S06]  /*0040*/  S2R R3, SR_TID.X ;  /* 0x0000000000037919 */ /* 0x000e2c0000002100 */
[----:B------:R-:W3:Y:S01]  /*0050*/  LDC R9, c[0x0][0x390] ;  /* 0x0000e400ff097b82 */ /* 0x000ee20000000800 */
[----:B0-----:R-:W-:-:S04]  /*0060*/  IMAD R2, R2, 0x100, R3 ;  /* 0x0000010002027824 */ /* 0x001fc800078e0203 */
[----:B-1----:R-:W-:-:S05]  /*0070*/  IMAD.WIDE R4, R2, 0x4, R4 ;  /* 0x0000000402047825 */ /* 0x002fca00078e0204 */
[----:B--2---:R-:W2:Y:S01]  /*0080*/  LDG.E R0, desc[UR4][R4.64] ;  /* 0x0000000404007981 */ /* 0x004ea2000c1e1900 */
[----:B---3--:R-:W0:Y:S01]  /*0090*/  MUFU.RCP R3, R9 ;  /* 0x0000000900037308 */ /* 0x008e220000001000 */
[----:B------:R-:W-:Y:S01]  /*00a0*/  BSSY.RECONVERGENT B0, `(.L_x_0) ;  /* 0x000000b000007945 */ /* 0x000fe20003800200 */
[----:B0-----:R-:W-:-:S04]  /*00b0*/  FFMA R6, R3, -R9, 1 ;  /* 0x3f80000003067423 */ /* 0x001fc80000000809 */
[----:B------:R-:W-:Y:S02]  /*00c0*/  FFMA R3, R3, R6, R3 ;  /* 0x0000000603037223 */ /* 0x000fe40000000003 */
[----:B--2---:R-:W0:Y:S02]  /*00d0*/  FCHK P0, R0, R9 ;  /* 0x0000000900007302 */ /* 0x004e240000000000 */
[----:B------:R-:W-:-:S04]  /*00e0*/  FFMA R6, R0, R3, RZ ;  /* 0x0000000300067223 */ /* 0x000fc800000000ff */
[----:B------:R-:W-:-:S04]  /*00f0*/  FFMA R7, R6, -R9, R0 ;  /* 0x8000000906077223 */ /* 0x000fc80000000000 */
[----:B------:R-:W-:Y:S01]  /*0100*/  FFMA R7, R3, R7, R6 ;  /* 0x0000000703077223 */ /* 0x000fe20000000006 */
[----:B0-----:R-:W-:Y:S06]  /*0110*/  @!P0 BRA `(.L_x_1) ;  /* 0x00000000000c8947 */ /* 0x001fec0003800000 */
[----:B------:R-:W-:-:S07]  /*0120*/  MOV R4, 0x140 ;  /* 0x0000014000047802 */ /* 0x000fce0000000f00 */
[----:B------:R-:W-:Y:S05]  /*0130*/  CALL.REL.NOINC `($__internal_0_$__cuda_sm3x_div_rn_noftz_f32_slowpath) ;  /* 0x0000000000187944 */ /* 0x000fea0003c00000 */
[----:B------:R-:W-:-:S07]  /*0140*/  IMAD.MOV.U32 R7, RZ, RZ, R0 ;  /* 0x000000ffff077224 */ /* 0x000fce00078e0000 */
.L_x_1:
[----:B------:R-:W-:Y:S05]  /*0150*/  BSYNC.RECONVERGENT B0 ;  /* 0x0000000000007941 */ /* 0x000fea0003800200 */
.L_x_0:
[----:B------:R-:W0:Y:S02]  /*0160*/  LDC.64 R4, c[0x0][0x380] ;  /* 0x0000e000ff047b82 */ /* 0x000e240000000a00 */
[----:B0-----:R-:W-:-:S05]  /*0170*/  IMAD.WIDE R2, R2, 0x4, R4 ;  /* 0x0000000402027825 */ /* 0x001fca00078e0204 */
[----:B------:R-:W-:Y:S01]  /*0180*/  STG.E desc[UR4][R2.64], R7 ;  /* 0x0000000702007986 */ /* 0x000fe2000c101904 */
[----:B------:R-:W-:Y:S05]  /*0190*/  EXIT ;  /* 0x000000000000794d */ /* 0x000fea0003800000 */
        .weak           $__internal_0_$__cuda_sm3x_div_rn_noftz_f32_slowpath
        .type           $__internal_0_$__cuda_sm3x_div_rn_noftz_f32_slowpath,@function
        .size           $__internal_0_$__cuda_sm3x_div_rn_noftz_f32_slowpath,(.L_x_55 - $__internal_0_$__cuda_sm3x_div_rn_noftz_f32_slowpath)
$__internal_0_$__cuda_sm3x_div_rn_noftz_f32_slowpath:
[----:B------:R-:W0:Y:S01]  /*01a0*/  LDC R3, c[0x0][0x390] ;  /* 0x0000e400ff037b82 */ /* 0x000e220000000800 */
[--C-:B------:R-:W-:Y:S01]  /*01b0*/  SHF.R.U32.HI R5, RZ, 0x17, R0.reuse ;  /* 0x00000017ff057819 */ /* 0x100fe20000011600 */
[----:B------:R-:W1:Y:S01]  /*01c0*/  LDCU UR6, c[0x0][0x390] ;  /* 0x00007200ff0677ac */ /* 0x000e620008000800 */
[----:B------:R-:W-:Y:S01]  /*01d0*/  BSSY.RECONVERGENT B1, `(.L_x_2) ;  /* 0x0000064000017945 */ /* 0x000fe20003800200 */
[----:B------:R-:W-:Y:S01]  /*01e0*/  IMAD.MOV.U32 R7, RZ, RZ, R0 ;  /* 0x000000ffff077224 */ /* 0x000fe200078e0000 */
[----:B------:R-:W-:-:S05]  /*01f0*/  LOP3.LUT R5, R5, 0xff, RZ, 0xc0, !PT ;  /* 0x000000ff05057812 */ /* 0x000fca00078ec0ff */
[----:B------:R-:W-:Y:S02]  /*0200*/  VIADD R10, R5, 0xffffffff ;  /* 0xffffffff050a7836 */ /* 0x000fe40000000000 */
[----:B-1----:R-:W-:Y:S01]  /*0210*/  IMAD.U32 R8, RZ, RZ, UR6 ;  /* 0x00000006ff087e24 */ /* 0x002fe2000f8e00ff */
[----:B0-----:R-:W-:-:S04]  /*0220*/  SHF.R.U32.HI R6, RZ, 0x17, R3 ;  /* 0x00000017ff067819 */ /* 0x001fc80000011603 */
[----:B------:R-:W-:-:S05]  /*0230*/  LOP3.LUT R6, R6, 0xff, RZ, 0xc0, !PT ;  /* 0x000000ff06067812 */ /* 0x000fca00078ec0ff */
[----:B------:R-:W-:-:S05]  /*0240*/  VIADD R11, R6, 0xffffffff ;  /* 0xffffffff060b7836 */ /* 0x000fca0000000000 */
[----:B------:R-:W-:-:S04]  /*0250*/  ISETP.GT.U32.AND P0, PT, R11, 0xfd, PT ;  /* 0x000000fd0b00780c */ /* 0x000fc80003f04070 */
[----:B------:R-:W-:-:S13]  /*0260*/  ISETP.GT.U32.OR P0, PT, R10, 0xfd, P0 ;  /* 0x000000fd0a00780c */ /* 0x000fda0000704470 */
[----:B------:R-:W-:Y:S01]  /*0270*/  @!P0 IMAD.MOV.U32 R9, RZ, RZ, RZ ;  /* 0x000000ffff098224 */ /* 0x000fe200078e00ff */
[----:B------:R-:W-:Y:S06]  /*0280*/  @!P0 BRA `(.L_x_3) ;  /* 0x00000000005c8947 */ /* 0x000fec0003800000 */
[----:B------:R-:W-:Y:S02]  /*0290*/  FSETP.GTU.FTZ.AND P1, PT, |R3|, +INF , PT ;  /* 0x7f8000000300780b */ /* 0x000fe40003f3c200 */
[----:B------:R-:W-:-:S04]  /*02a0*/  FSETP.GTU.FTZ.AND P0, PT, |R0|, +INF , PT ;  /* 0x7f8000000000780b */ /* 0x000fc80003f1c200 */
[----:B------:R-:W-:-:S13]  /*02b0*/  PLOP3.LUT P0, PT, P0, P1, PT, 0xf8, 0x8f ;  /* 0x00000000008f781c */ /* 0x000fda0000703f70 */
[----:B------:R-:W-:Y:S05]  /*02c0*/  @P0 BRA `(.L_x_4) ;  /* 0x00000004004c0947 */ /* 0x000fea0003800000 */
[----:B------:R-:W-:-:S13]  /*02d0*/  LOP3.LUT P0, RZ, R8, 0x7fffffff, R7, 0xc8, !PT ;  /* 0x7fffffff08ff7812 */ /* 0x000fda000780c807 */
[----:B------:R-:W-:Y:S05]  /*02e0*/  @!P0 BRA `(.L_x_5) ;  /* 0x00000004003c8947 */ /* 0x000fea0003800000 */
[C---:B------:R-:W-:Y:S02]  /*02f0*/  FSETP.NEU.FTZ.AND P2, PT, |R0|.reuse, +INF , PT ;  /* 0x7f8000000000780b */ /* 0x040fe40003f5d200 */
[----:B------:R-:W-:Y:S02]  /*0300*/  FSETP.NEU.FTZ.AND P1, PT, |R3|, +INF , PT ;  /* 0x7f8000000300780b */ /* 0x000fe40003f3d200 */
[----:B------:R-:W-:-:S11]  /*0310*/  FSETP.NEU.FTZ.AND P0, PT, |R0|, +INF , PT ;  /* 0x7f8000000000780b */ /* 0x000fd60003f1d200 */
[----:B------:R-:W-:Y:S05]  /*0320*/  @!P1 BRA !P2, `(.L_x_5) ;  /* 0x00000004002c9947 */ /* 0x000fea0005000000 */
[----:B------:R-:W-:-:S04]  /*0330*/  LOP3.LUT P2, RZ, R7, 0x7fffffff, RZ, 0xc0, !PT ;  /* 0x7fffffff07ff7812 */ /* 0x000fc8000784c0ff */
[----:B------:R-:W-:-:S13]  /*0340*/  PLOP3.LUT P1, PT, P1, P2, PT, 0x2f, 0xf2 ;  /* 0x0000000000f2781c */ /* 0x000fda0000f24577 */
[----:B------:R-:W-:Y:S05]  /*0350*/  @P1 BRA `(.L_x_6) ;  /* 0x0000000400181947 */ /* 0x000fea0003800000 */
[----:B------:R-:W-:-:S04]  /*0360*/  LOP3.LUT P1, RZ, R8, 0x7fffffff, RZ, 0xc0, !PT ;  /* 0x7fffffff08ff7812 */ /* 0x000fc8000782c0ff */
[----:B------:R-:W-:-:S13]  /*0370*/  PLOP3.LUT P0, PT, P0, P1, PT, 0x2f, 0xf2 ;  /* 0x0000000000f2781c */ /* 0x000fda0000702577 */
[----:B------:R-:W-:Y:S05]  /*0380*/  @P0 BRA `(.L_x_7) ;  /* 0x0000000400000947 */ /* 0x000fea0003800000 */
[----:B------:R-:W-:Y:S02]  /*0390*/  ISETP.GE.AND P0, PT, R10, RZ, PT ;  /* 0x000000ff0a00720c */ /* 0x000fe40003f06270 */
[----:B------:R-:W-:-:S11]  /*03a0*/  ISETP.GE.AND P1, PT, R11, RZ, PT ;  /* 0x000000ff0b00720c */ /* 0x000fd60003f26270 */
[----:B------:R-:W-:Y:S02]  /*03b0*/  @P0 IMAD.MOV.U32 R9, RZ, RZ, RZ ;  /* 0x000000ffff090224 */ /* 0x000fe400078e00ff */
[----:B------:R-:W-:Y:S01]  /*03c0*/  @!P0 FFMA R7, R0, 1.84467440737095516160e+19, RZ ;  /* 0x5f80000000078823 */ /* 0x000fe200000000ff */
[----:B------:R-:W-:Y:S02]  /*03d0*/  @!P0 IMAD.MOV.U32 R9, RZ, RZ, -0x40 ;  /* 0xffffffc0ff098424 */ /* 0x000fe400078e00ff */
[----:B------:R-:W-:Y:S02]  /*03e0*/  @!P1 FFMA R8, R3, 1.84467440737095516160e+19, RZ ;  /* 0x5f80000003089823 */ /* 0x000fe400000000ff */
[----:B------:R-:W-:-:S07]  /*03f0*/  @!P1 VIADD R9, R9, 0x40 ;  /* 0x0000004009099836 */ /* 0x000fce0000000000 */
.L_x_3:
[----:B------:R-:W-:Y:S01]  /*0400*/  LEA R3, R6, 0xc0800000, 0x17 ;  /* 0xc080000006037811 */ /* 0x000fe200078eb8ff */
[----:B------:R-:W-:Y:S01]  /*0410*/  VIADD R5, R5, 0xffffff81 ;  /* 0xffffff8105057836 */ /* 0x000fe20000000000 */
[----:B------:R-:W-:Y:S03]  /*0420*/  BSSY.RECONVERGENT B2, `(.L_x_8) ;  /* 0x0000035000027945 */ /* 0x000fe60003800200 */
[----:B------:R-:W-:Y:S01]  /*0430*/  IMAD.IADD R3, R8, 0x1, -R3 ;  /* 0x0000000108037824 */ /* 0x000fe200078e0a03 */
[C---:B------:R-:W-:Y:S01]  /*0440*/  IADD3 R6, PT, PT, R5.reuse, 0x7f, -R6 ;  /* 0x0000007f05067810 */ /* 0x040fe20007ffe806 */
[----:B------:R-:W-:Y:S02]  /*0450*/  IMAD R0, R5, -0x800000, R7 ;  /* 0xff80000005007824 */ /* 0x000fe400078e0207 */
[----:B------:R-:W0:Y:S01]  /*0460*/  MUFU.RCP R8, R3 ;  /* 0x0000000300087308 */ /* 0x000e220000001000 */
[----:B------:R-:W-:Y:S01]  /*0470*/  FADD.FTZ R11, -R3, -RZ ;  /* 0x800000ff030b7221 */ /* 0x000fe20000010100 */
[----:B------:R-:W-:-:S03]  /*0480*/  IMAD.IADD R6, R6, 0x1, R9 ;  /* 0x0000000106067824 */ /* 0x000fc600078e0209 */
[----:B0-----:R-:W-:-:S04]  /*0490*/  FFMA R13, R8, R11, 1 ;  /* 0x3f800000080d7423 */ /* 0x001fc8000000000b */
[----:B------:R-:W-:-:S04]  /*04a0*/  FFMA R10, R8, R13, R8 ;  /* 0x0000000d080a7223 */ /* 0x000fc80000000008 */
[----:B------:R-:W-:-:S04]  /*04b0*/  FFMA R7, R0, R10, RZ ;  /* 0x0000000a00077223 */ /* 0x000fc800000000ff */
[----:B------:R-:W-:-:S04]  /*04c0*/  FFMA R8, R11, R7, R0 ;  /* 0x000000070b087223 */ /* 0x000fc80000000000 */
[----:B------:R-:W-:-:S04]  /*04d0*/  FFMA R7, R10, R8, R7 ;  /* 0x000000080a077223 */ /* 0x000fc80000000007 */
[----:B------:R-:W-:-:S04]  /*04e0*/  FFMA R8, R11, R7, R0 ;  /* 0x000000070b087223 */ /* 0x000fc80000000000 */
[----:B------:R-:W-:-:S05]  /*04f0*/  FFMA R0, R10, R8, R7 ;  /* 0x000000080a007223 */ /* 0x000fca0000000007 */
[----:B------:R-:W-:-:S04]  /*0500*/  SHF.R.U32.HI R3, RZ, 0x17, R0 ;  /* 0x00000017ff037819 */ /* 0x000fc80000011600 */
[----:B------:R-:W-:-:S05]  /*0510*/  LOP3.LUT R3, R3, 0xff, RZ, 0xc0, !PT ;  /* 0x000000ff03037812 */ /* 0x000fca00078ec0ff */
[----:B------:R-:W-:-:S04]  /*0520*/  IMAD.IADD R9, R3, 0x1, R6 ;  /* 0x0000000103097824 */ /* 0x000fc800078e0206 */
[----:B------:R-:W-:-:S05]  /*0530*/  VIADD R3, R9, 0xffffffff ;  /* 0xffffffff09037836 */ /* 0x000fca0000000000 */
[----:B------:R-:W-:-:S13]  /*0540*/  ISETP.GE.U32.AND P0, PT, R3, 0xfe, PT ;  /* 0x000000fe0300780c */ /* 0x000fda0003f06070 */
[----:B------:R-:W-:Y:S05]  /*0550*/  @!P0 BRA `(.L_x_9) ;  /* 0x0000000000808947 */ /* 0x000fea0003800000 */
[----:B------:R-:W-:-:S13]  /*0560*/  ISETP.GT.AND P0, PT, R9, 0xfe, PT ;  /* 0x000000fe0900780c */ /* 0x000fda0003f04270 */
[----:B------:R-:W-:Y:S05]  /*0570*/  @P0 BRA `(.L_x_10) ;  /* 0x00000000006c0947 */ /* 0x000fea0003800000 */
[----:B------:R-:W-:-:S13]  /*0580*/  ISETP.GE.AND P0, PT, R9, 0x1, PT ;  /* 0x000000010900780c */ /* 0x000fda0003f06270 */
[----:B------:R-:W-:Y:S05]  /*0590*/  @P0 BRA `(.L_x_11) ;  /* 0x0000000000740947 */ /* 0x000fea0003800000 */
[----:B------:R-:W-:Y:S02]  /*05a0*/  ISETP.GE.AND P0, PT, R9, -0x18, PT ;  /* 0xffffffe80900780c */ /* 0x000fe40003f06270 */
[----:B------:R-:W-:-:S11]  /*05b0*/  LOP3.LUT R0, R0, 0x80000000, RZ, 0xc0, !PT ;  /* 0x8000000000007812 */ /* 0x000fd600078ec0ff */
[----:B------:R-:W-:Y:S05]  /*05c0*/  @!P0 BRA `(.L_x_11) ;  /* 0x0000000000688947 */ /* 0x000fea0003800000 */
[CCC-:B------:R-:W-:Y:S01]  /*05d0*/  FFMA.RZ R3, R10.reuse, R8.reuse, R7.reuse ;  /* 0x000000080a037223 */ /* 0x1c0fe2000000c007 */
[CCC-:B------:R-:W-:Y:S01]  /*05e0*/  FFMA.RM R6, R10.reuse, R8.reuse, R7.reuse ;  /* 0x000000080a067223 */ /* 0x1c0fe20000004007 */
[C---:B------:R-:W-:Y:S02]  /*05f0*/  ISETP.NE.AND P2, PT, R9.reuse, RZ, PT ;  /* 0x000000ff0900720c */ /* 0x040fe40003f45270 */
[----:B------:R-:W-:Y:S02]  /*0600*/  ISETP.NE.AND P1, PT, R9, RZ, PT ;  /* 0x000000ff0900720c */ /* 0x000fe40003f25270 */
[----:B------:R-:W-:Y:S01]  /*0610*/  LOP3.LUT R5, R3, 0x7fffff, RZ, 0xc0, !PT ;  /* 0x007fffff03057812 */ /* 0x000fe200078ec0ff */
[----:B------:R-:W-:Y:S01]  /*0620*/  FFMA.RP R3, R10, R8, R7 ;  /* 0x000000080a037223 */ /* 0x000fe20000008007 */
[----:B------:R-:W-:Y:S02]  /*0630*/  VIADD R8, R9, 0x20 ;  /* 0x0000002009087836 */ /* 0x000fe40000000000 */
[----:B------:R-:W-:Y:S01]  /*0640*/  LOP3.LUT R5, R5, 0x800000, RZ, 0xfc, !PT ;  /* 0x0080000005057812 */ /* 0x000fe200078efcff */
[----:B------:R-:W-:Y:S01]  /*0650*/  IMAD.MOV R7, RZ, RZ, -R9 ;  /* 0x000000ffff077224 */ /* 0x000fe200078e0a09 */
[----:B------:R-:W-:-:S02]  /*0660*/  FSETP.NEU.FTZ.AND P0, PT, R3, R6, PT ;  /* 0x000000060300720b */ /* 0x000fc40003f1d000 */
[----:B------:R-:W-:Y:S02]  /*0670*/  SHF.L.U32 R8, R5, R8, RZ ;  /* 0x0000000805087219 */ /* 0x000fe400000006ff */
[----:B------:R-:W-:Y:S02]  /*0680*/  SEL R6, R7, RZ, P2 ;  /* 0x000000ff07067207 */ /* 0x000fe40001000000 */
[----:B------:R-:W-:Y:S02]  /*0690*/  ISETP.NE.AND P1, PT, R8, RZ, P1 ;  /* 0x000000ff0800720c */ /* 0x000fe40000f25270 */
[----:B------:R-:W-:Y:S02]  /*06a0*/  SHF.R.U32.HI R6, RZ, R6, R5 ;  /* 0x00000006ff067219 */ /* 0x000fe40000011605 */
[----:B------:R-:W-:Y:S02]  /*06b0*/  PLOP3.LUT P0, PT, P0, P1, PT, 0xf8, 0x8f ;  /* 0x00000000008f781c */ /* 0x000fe40000703f70 */
[----:B------:R-:W-:-:S02]  /*06c0*/  SHF.R.U32.HI R8, RZ, 0x1, R6 ;  /* 0x00000001ff087819 */ /* 0x000fc40000011606 */
[----:B------:R-:W-:-:S04]  /*06d0*/  SEL R3, RZ, 0x1, !P0 ;  /* 0x00000001ff037807 */ /* 0x000fc80004000000 */
[----:B------:R-:W-:-:S04]  /*06e0*/  LOP3.LUT R3, R3, 0x1, R8, 0xf8, !PT ;  /* 0x0000000103037812 */ /* 0x000fc800078ef808 */
[----:B------:R-:W-:-:S05]  /*06f0*/  LOP3.LUT R3, R3, R6, RZ, 0xc0, !PT ;  /* 0x0000000603037212 */ /* 0x000fca00078ec0ff */
[----:B------:R-:W-:-:S05]  /*0700*/  IMAD.IADD R3, R8, 0x1, R3 ;  /* 0x0000000108037824 */ /* 0x000fca00078e0203 */
[----:B------:R-:W-:Y:S01]  /*0710*/  LOP3.LUT R0, R3, R0, RZ, 0xfc, !PT ;  /* 0x0000000003007212 */ /* 0x000fe200078efcff */
[----:B------:R-:W-:Y:S06]  /*0720*/  BRA `(.L_x_11) ;  /* 0x0000000000107947 */ /* 0x000fec0003800000 */
.L_x_10:
[----:B------:R-:W-:-:S04]  /*0730*/  LOP3.LUT R0, R0, 0x80000000, RZ, 0xc0, !PT ;  /* 0x8000000000007812 */ /* 0x000fc800078ec0ff */
[----:B------:R-:W-:Y:S01]  /*0740*/  LOP3.LUT R0, R0, 0x7f800000, RZ, 0xfc, !PT ;  /* 0x7f80000000007812 */ /* 0x000fe200078efcff */
[----:B------:R-:W-:Y:S06]  /*0750*/  BRA `(.L_x_11) ;  /* 0x0000000000047947 */ /* 0x000fec0003800000 */
.L_x_9:
[----:B------:R-:W-:-:S07]  /*0760*/  IMAD R0, R6, 0x800000, R0 ;  /* 0x0080000006007824 */ /* 0x000fce00078e0200 */
.L_x_11:
[----:B------:R-:W-:Y:S05]  /*0770*/  BSYNC.RECONVERGENT B2 ;  /* 0x0000000000027941 */ /* 0x000fea0003800200 */
.L_x_8:
[----:B------:R-:W-:Y:S05]  /*0780*/  BRA `(.L_x_12) ;  /* 0x0000000000207947 */ /* 0x000fea0003800000 */
.L_x_7:
[----:B------:R-:W-:-:S04]  /*0790*/  LOP3.LUT R0, R8, 0x80000000, R7, 0x48, !PT ;  /* 0x8000000008007812 */ /* 0x000fc800078e4807 */
[----:B------:R-:W-:Y:S01]  /*07a0*/  LOP3.LUT R0, R0, 0x7f800000, RZ, 0xfc, !PT ;  /* 0x7f80000000007812 */ /* 0x000fe200078efcff */
[----:B------:R-:W-:Y:S06]  /*07b0*/  BRA `(.L_x_12) ;  /* 0x0000000000147947 */ /* 0x000fec0003800000 */
.L_x_6:
[----:B------:R-:W-:Y:S01]  /*07c0*/  LOP3.LUT R0, R8, 0x80000000, R7, 0x48, !PT ;  /* 0x8000000008007812 */ /* 0x000fe200078e4807 */
[----:B------:R-:W-:Y:S06]  /*07d0*/  BRA `(.L_x_12) ;  /* 0x00000000000c7947 */ /* 0x000fec0003800000 */
.L_x_5:
[----:B------:R-:W0:Y:S01]  /*07e0*/  MUFU.RSQ R0, -QNAN ;  /* 0xffc0000000007908 */ /* 0x000e220000001400 */
[----:B------:R-:W-:Y:S05]  /*07f0*/  BRA `(.L_x_12) ;  /* 0x0000000000047947 */ /* 0x000fea0003800000 */
.L_x_4:
[----:B------:R-:W-:-:S07]  /*0800*/  FADD.FTZ R0, R0, R3 ;  /* 0x0000000300007221 */ /* 0x000fce0000010000 */
.L_x_12:
[----:B------:R-:W-:Y:S05]  /*0810*/  BSYNC.RECONVERGENT B1 ;  /* 0x0000000000017941 */ /* 0x000fea0003800200 */
.L_x_2:
[----:B------:R-:W-:-:S04]  /*0820*/  IMAD.MOV.U32 R5, RZ, RZ, 0x0 ;  /* 0x00000000ff057424 */ /* 0x000fc800078e00ff */
[----:B0-----:R-:W-:Y:S05]  /*0830*/  RET.REL.NODEC R4 `(_Z6cudaDxPfS_f) ;  /* 0xfffffff404f07950 */ /* 0x001fea0003c3ffff */
.L_x_13:
[----:B------:R-:W-:-:S00]  /*0840*/  BRA `(.L_x_13) ;  /* 0xfffffffc00fc7947 */ /* 0x000fc0000383ffff */
[----:B------:R-:W-:-:S00]  /*0850*/  NOP ;  /* 0x0000000000007918 */ /* 0x000fc00000000000 */
        /* <DEDUP_REMOVED lines=10> */
.L_x_55:


//--------------------- .text._Z6cudaDyPfS_i      --------------------------
	.section	.text._Z6cudaDyPfS_i,"ax",@progbits
	.align	128
        .global         _Z6cudaDyPfS_i
        .type           _Z6cudaDyPfS_i,@function
        .size           _Z6cudaDyPfS_i,(.L_x_56 - _Z6cudaDyPfS_i)
        .other          _Z6cudaDyPfS_i,@"STO_CUDA_ENTRY STV_DEFAULT"
_Z6cudaDyPfS_i:
.text._Z6cudaDyPfS_i:
[----:B------:R-:W-:Y:S01]  /*0000*/  LDC R1, c[0x0][0x37c] ;  /* 0x0000df00ff017b82 */ /* 0x000fe20000000800 */
[----:B------:R-:W0:Y:S01]  /*0010*/  S2R R2, SR_CTAID.X ;  /* 0x0000000000027919 */ /* 0x000e220000002500 */
[----:B------:R-:W1:Y:S01]  /*0020*/  LDCU UR4, c[0x0][0x390] ;  /* 0x00007200ff0477ac */ /* 0x000e620008000800 */
[----:B------:R-:W-:Y:S01]  /*0030*/  IMAD.MOV.U32 R11, RZ, RZ, RZ ;  /* 0x000000ffff0b7224 */ /* 0x000fe200078e00ff */
[----:B------:R-:W0:Y:S01]  /*0040*/  S2R R3, SR_TID.X ;  /* 0x0000000000037919 */ /* 0x000e220000002100 */
[----:B------:R-:W2:Y:S01]  /*0050*/  LDCU.64 UR8, c[0x0][0x358] ;  /* 0x00006b00ff0877ac */ /* 0x000ea20008000a00 */
[----:B-1----:R-:W-:Y:S01]  /*0060*/  UISETP.GE.AND UP0, UPT, UR4, 0x1, UPT ;  /* 0x000000010400788c */ /* 0x002fe2000bf06270 */
[----:B0-----:R-:W-:-:S08]  /*0070*/  IMAD R2, R2, 0x100, R3 ;  /* 0x0000010002027824 */ /* 0x001fd000078e0203 */
[----:B--2---:R-:W-:Y:S05]  /*0080*/  BRA.U !UP0, `(.L_x_14) ;  /* 0x0000002108247547 */ /* 0x004fea000b800000 */
[----:B------:R-:W-:Y:S01]  /*0090*/  VIADD R3, R2, 0x1 ;  /* 0x0000000102037836 */ /* 0x000fe20000000000 */
[----:B------:R-:W-:Y:S01]  /*00a0*/  UISETP.GE.U32.AND UP0, UPT, UR4, 0x8, UPT ;  /* 0x000000080400788c */ /* 0x000fe2000bf06070 */
[----:B------:R-:W-:Y:S02]  /*00b0*/  HFMA2 R11, -RZ, RZ, 0, 0 ;  /* 0x00000000ff0b7431 */ /* 0x000fe400000001ff */
[----:B------:R-:W-:Y:S01]  /*00c0*/  IMAD.MOV.U32 R4, RZ, RZ, RZ ;  /* 0x000000ffff047224 */ /* 0x000fe200078e00ff */
[----:B------:R0:W1:Y:S01]  /*00d0*/  I2F.F64 R12, R3 ;  /* 0x00000003000c7312 */ /* 0x0000620000201c00 */
[----:B------:R-:W-:-:S04]  /*00e0*/  ULOP3.LUT UR6, UR4, 0x7, URZ, 0xc0, !UPT ;  /* 0x0000000704067892 */ /* 0x000fc8000f8ec0ff */
[----:B------:R-:W-:Y:S08]  /*00f0*/  BRA.U !UP0, `(.L_x_15) ;  /* 0x0000001108387547 */ /* 0x000ff0000b800000 */
[----:B------:R-:W2:Y:S01]  /*0100*/  LDC.64 R14, c[0x0][0x380] ;  /* 0x0000e000ff0e7b82 */ /* 0x000ea20000000a00 */
[----:B------:R-:W-:Y:S01]  /*0110*/  ULOP3.LUT UR4, UR4, 0x7ffffff8, URZ, 0xc0, !UPT ;  /* 0x7ffffff804047892 */ /* 0x000fe2000f8ec0ff */
[----:B------:R-:W-:Y:S02]  /*0120*/  IMAD.MOV.U32 R11, RZ, RZ, RZ ;  /* 0x000000ffff0b7224 */ /* 0x000fe400078e00ff */
[----:B------:R-:W-:-:S03]  /*0130*/  IMAD.MOV.U32 R9, RZ, RZ, RZ ;  /* 0x000000ffff097224 */ /* 0x000fc600078e00ff */
[----:B------:R-:W-:-:S07]  /*0140*/  MOV R4, UR4 ;  /* 0x0000000400047c02 */ /* 0x000fce0008000f00 */
.L_x_32:
[----:B--23--:R-:W-:-:S05]  /*0150*/  IMAD.WIDE.U32 R16, R9, 0x4, R14 ;  /* 0x0000000409107825 */ /* 0x00cfca00078e000e */
[----:B------:R-:W2:Y:S01]  /*0160*/  LDG.E R0, desc[UR8][R16.64] ;  /* 0x0000000810007981 */ /* 0x000ea2000c1e1900 */
[--C-:B------:R-:W-:Y:S01]  /*0170*/  IMAD.IADD R5, R3, 0x1, R9.reuse ;  /* 0x0000000103057824 */ /* 0x100fe200078e0209 */
[----:B------:R-:W-:Y:S01]  /*0180*/  BSSY.RECONVERGENT B1, `(.L_x_16) ;  /* 0x000001d000017945 */ /* 0x000fe20003800200 */
[----:B------:R-:W-:Y:S01]  /*0190*/  IMAD.IADD R7, R2, 0x1, R9 ;  /* 0x0000000102077824 */ /* 0x000fe200078e0209 */
[----:B------:R-:W-:Y:S01]  /*01a0*/  IADD3 R9, PT, PT, R9, 0x8, RZ ;  /* 0x0000000809097810 */ /* 0x000fe20007ffe0ff */
[----:B------:R-:W3:Y:S03]  /*01b0*/  I2F.F64 R18, R5 ;  /* 0x0000000500127312 */ /* 0x000ee60000201c00 */
[----:B------:R-:W-:-:S05]  /*01c0*/  ISETP.NE.AND P1, PT, R9, R4, PT ;  /* 0x000000040900720c */ /* 0x000fca0003f25270 */
[----:B------:R-:W1:Y:S01]  /*01d0*/  I2F.F64 R22, R7 ;  /* 0x0000000700167312 */ /* 0x000e620000201c00 */
[----:B---3--:R-:W-:-:S08]  /*01e0*/  DMUL R18, R18, 0.5 ;  /* 0x3fe0000012127828 */ /* 0x008fd00000000000 */
[----:B-1----:R-:W-:Y:S01]  /*01f0*/  DFMA R22, R18, R22, R12 ;  /* 0x000000161216722b */ /* 0x002fe2000000000c */
[----:B------:R-:W-:-:S05]  /*0200*/  IMAD.MOV.U32 R18, RZ, RZ, 0x1 ;  /* 0x00000001ff127424 */ /* 0x000fca00078e00ff */
[----:B------:R-:W1:Y:S02]  /*0210*/  MUFU.RCP64H R19, R23 ;  /* 0x0000001700137308 */ /* 0x000e640000001800 */
[----:B-1----:R-:W-:-:S08]  /*0220*/  DFMA R20, -R22, R18, 1 ;  /* 0x3ff000001614742b */ /* 0x002fd00000000112 */
[----:B------:R-:W-:-:S08]  /*0230*/  DFMA R20, R20, R20, R20 ;  /* 0x000000141414722b */ /* 0x000fd00000000014 */
[----:B------:R-:W-:-:S08]  /*0240*/  DFMA R18, R18, R20, R18 ;  /* 0x000000141212722b */ /* 0x000fd00000000012 */
[----:B------:R-:W-:-:S08]  /*0250*/  DFMA R24, -R22, R18, 1 ;  /* 0x3ff000001618742b */ /* 0x000fd00000000112 */
[----:B------:R-:W-:Y:S01]  /*0260*/  DFMA R18, R18, R24, R18 ;  /* 0x000000181212722b */ /* 0x000fe20000000012 */
[----:B--2---:R-:W1:Y:S07]  /*0270*/  F2F.F64.F32 R20, R0 ;  /* 0x0000000000147310 */ /* 0x004e6e0000201800 */
[----:B-1----:R-:W-:Y:S01]  /*0280*/  DMUL R24, R20, R18 ;  /* 0x0000001214187228 */ /* 0x002fe20000000000 */
[----:B------:R-:W-:-:S07]  /*0290*/  FSETP.GEU.AND P2, PT, |R21|, 6.5827683646048100446e-37, PT ;  /* 0x036000001500780b */ /* 0x000fce0003f4e200 */
[----:B------:R-:W-:-:S08]  /*02a0*/  DFMA R26, -R22, R24, R20 ;  /* 0x00000018161a722b */ /* 0x000fd00000000114 */
[----:B------:R-:W-:-:S10]  /*02b0*/  DFMA R18, R18, R26, R24 ;  /* 0x0000001a1212722b */ /* 0x000fd40000000018 */
[----:B------:R-:W-:-:S05]  /*02c0*/  FFMA R5, RZ, R23, R19 ;  /* 0x00000017ff057223 */ /* 0x000fca0000000013 */
[----:B------:R-:W-:-:S13]  /*02d0*/  FSETP.GT.AND P0, PT, |R5|, 1.469367938527859385e-39, PT ;  /* 0x001000000500780b */ /* 0x000fda0003f04200 */
[----:B----4-:R-:W-:Y:S05]  /*02e0*/  @P0 BRA P2, `(.L_x_17) ;  /* 0x0000000000180947 */ /* 0x010fea0001000000 */
[----:B------:R-:W-:Y:S01]  /*02f0*/  IMAD.MOV.U32 R18, RZ, RZ, R20 ;  /* 0x000000ffff127224 */ /* 0x000fe200078e0014 */
[----:B------:R-:W-:Y:S01]  /*0300*/  MOV R0, 0x330 ;  /* 0x0000033000007802 */ /* 0x000fe20000000f00 */
[----:B------:R-:W-:-:S07]  /*0310*/  IMAD.MOV.U32 R19, RZ, RZ, R21 ;  /* 0x000000ffff137224 */ /* 0x000fce00078e0015 */
[----:B0-----:R-:W-:Y:S05]  /*0320*/  CALL.REL.NOINC `($__internal_1_$__cuda_sm20_div_rn_f64_full) ;  /* 0x0000001c008c7944 */ /* 0x001fea0003c00000 */
[----:B------:R-:W-:Y:S01]  /*0330*/  IMAD.MOV.U32 R18, RZ, RZ, R8 ;  /* 0x000000ffff127224 */ /* 0x000fe200078e0008 */
[----:B------:R-:W-:-:S07]  /*0340*/  MOV R19, R21 ;  /* 0x0000001500137202 */ /* 0x000fce0000000f00 */
.L_x_17:
[----:B------:R-:W-:Y:S05]  /*0350*/  BSYNC.RECONVERGENT B1 ;  /* 0x0000000000017941 */ /* 0x000fea0003800200 */
.L_x_16:
[----:B------:R-:W2:Y:S01]  /*0360*/  LDG.E R0, desc[UR8][R16.64+0x4] ;  /* 0x0000040810007981 */ /* 0x000ea2000c1e1900 */
[C---:B------:R-:W-:Y:S01]  /*0370*/  VIADD R6, R7.reuse, 0x2 ;  /* 0x0000000207067836 */ /* 0x040fe20000000000 */
[----:B------:R-:W1:Y:S01]  /*0380*/  F2F.F64.F32 R10, R11 ;  /* 0x0000000b000a7310 */ /* 0x000e620000201800 */
[----:B------:R-:W-:Y:S01]  /*0390*/  VIADD R5, R7, 0x1 ;  /* 0x0000000107057836 */ /* 0x000fe20000000000 */
[----:B------:R-:W-:Y:S06]  /*03a0*/  BSSY.RECONVERGENT B1, `(.L_x_18) ;  /* 0x000001b000017945 */ /* 0x000fec0003800200 */
[----:B------:R-:W3:Y:S01]  /*03b0*/  I2F.F64 R20, R6 ;  /* 0x0000000600147312 */ /* 0x000ee20000201c00 */
[----:B-1----:R-:W-:-:S07]  /*03c0*/  DADD R18, R10, R18 ;  /* 0x000000000a127229 */ /* 0x002fce0000000012 */
        /* <DEDUP_REMOVED lines=14> */
[----:B------:R-:W-:Y:S02]  /*04b0*/  DFMA R20, R20, R28, R26 ;  /* 0x0000001c1414722b */ /* 0x000fe4000000001a */
[----:B------:R1:W2:Y:S08]  /*04c0*/  F2F.F32.F64 R29, R18 ;  /* 0x00000012001d7310 */ /* 0x0002b00000301000 */
[----:B------:R-:W-:-:S05]  /*04d0*/  FFMA R5, RZ, R23, R21 ;  /* 0x00000017ff057223 */ /* 0x000fca0000000015 */
[----:B------:R-:W-:-:S13]  /*04e0*/  FSETP.GT.AND P0, PT, |R5|, 1.469367938527859385e-39, PT ;  /* 0x001000000500780b */ /* 0x000fda0003f04200 */
[----:B-12---:R-:W-:Y:S05]  /*04f0*/  @P0 BRA P2, `(.L_x_19) ;  /* 0x0000000000140947 */ /* 0x006fea0001000000 */
[----:B------:R-:W-:Y:S01]  /*0500*/  MOV R18, R24 ;  /* 0x0000001800127202 */ /* 0x000fe20000000f00 */
[----:B------:R-:W-:Y:S01]  /*0510*/  IMAD.MOV.U32 R19, RZ, RZ, R25 ;  /* 0x000000ffff137224 */ /* 0x000fe200078e0019 */
[----:B------:R-:W-:-:S07]  /*0520*/  MOV R0, 0x540 ;  /* 0x0000054000007802 */ /* 0x000fce0000000f00 */
[----:B0-----:R-:W-:Y:S05]  /*0530*/  CALL.REL.NOINC `($__internal_1_$__cuda_sm20_div_rn_f64_full) ;  /* 0x0000001c00087944 */ /* 0x001fea0003c00000 */
[----:B------:R-:W-:-:S07]  /*0540*/  IMAD.MOV.U32 R20, RZ, RZ, R8 ;  /* 0x000000ffff147224 */ /* 0x000fce00078e0008 */
.L_x_19:
[----:B------:R-:W-:Y:S05]  /*0550*/  BSYNC.RECONVERGENT B1 ;  /* 0x0000000000017941 */ /* 0x000fea0003800200 */
.L_x_18:
[----:B------:R-:W2:Y:S01]  /*0560*/  LDG.E R24, desc[UR8][R16.64+0x8] ;  /* 0x0000080810187981 */ /* 0x000ea2000c1e1900 */
[C---:B------:R-:W-:Y:S01]  /*0570*/  VIADD R0, R7.reuse, 0x3 ;  /* 0x0000000307007836 */ /* 0x040fe20000000000 */
[----:B------:R-:W-:Y:S01]  /*0580*/  IADD3 R5, PT, PT, R7, 0x2, RZ ;  /* 0x0000000207057810 */ /* 0x000fe20007ffe0ff */
[----:B------:R-:W-:Y:S02]  /*0590*/  BSSY.RECONVERGENT B1, `(.L_x_20) ;  /* 0x000001d000017945 */ /* 0x000fe40003800200 */
[----:B------:R-:W1:Y:S08]  /*05a0*/  I2F.F64 R10, R0 ;  /* 0x00000000000a7312 */ /* 0x000e700000201c00 */
[----:B------:R-:W3:Y:S01]  /*05b0*/  I2F.F64 R22, R5 ;  /* 0x0000000500167312 */ /* 0x000ee20000201c00 */
[----:B-1----:R-:W-:-:S08]  /*05c0*/  DMUL R10, R10, 0.5 ;  /* 0x3fe000000a0a7828 */ /* 0x002fd00000000000 */
[----:B---3--:R-:W-:Y:S01]  /*05d0*/  DFMA R22, R22, R10, R12 ;  /* 0x0000000a1616722b */ /* 0x008fe2000000000c */
[----:B------:R-:W-:-:S05]  /*05e0*/  IMAD.MOV.U32 R10, RZ, RZ, 0x1 ;  /* 0x00000001ff0a7424 */ /* 0x000fca00078e00ff */
[----:B------:R-:W1:Y:S02]  /*05f0*/  MUFU.RCP64H R11, R23 ;  /* 0x00000017000b7308 */ /* 0x000e640000001800 */
[----:B-1----:R-:W-:-:S08]  /*0600*/  DFMA R18, -R22, R10, 1 ;  /* 0x3ff000001612742b */ /* 0x002fd0000000010a */
[----:B------:R-:W-:-:S08]  /*0610*/  DFMA R18, R18, R18, R18 ;  /* 0x000000121212722b */ /* 0x000fd00000000012 */
[----:B------:R-:W-:-:S08]  /*0620*/  DFMA R18, R10, R18, R10 ;  /* 0x000000120a12722b */ /* 0x000fd0000000000a */
[----:B------:R-:W-:-:S08]  /*0630*/  DFMA R10, -R22, R18, 1 ;  /* 0x3ff00000160a742b */ /* 0x000fd00000000112 */
[----:B------:R-:W-:Y:S02]  /*0640*/  DFMA R18, R18, R10, R18 ;  /* 0x0000000a1212722b */ /* 0x000fe40000000012 */
[----:B------:R-:W1:Y:S02]  /*0650*/  F2F.F64.F32 R10, R29 ;  /* 0x0000001d000a7310 */ /* 0x000e640000201800 */
[----:B-1----:R-:W-:-:S10]  /*0660*/  DADD R10, R10, R20 ;  /* 0x000000000a0a7229 */ /* 0x002fd40000000014 */
[----:B------:R-:W-:Y:S08]  /*0670*/  F2F.F32.F64 R11, R10 ;  /* 0x0000000a000b7310 */ /* 0x000ff00000301000 */
[----:B--2---:R-:W1:Y:S02]  /*0680*/  F2F.F64.F32 R24, R24 ;  /* 0x0000001800187310 */ /* 0x004e640000201800 */
[----:B-1----:R-:W-:Y:S01]  /*0690*/  DMUL R26, R24, R18 ;  /* 0x00000012181a7228 */ /* 0x002fe20000000000 */
[----:B------:R-:W-:-:S07]  /*06a0*/  FSETP.GEU.AND P2, PT, |R25|, 6.5827683646048100446e-37, PT ;  /* 0x036000001900780b */ /* 0x000fce0003f4e200 */
[----:B------:R-:W-:-:S08]  /*06b0*/  DFMA R30, -R22, R26, R24 ;  /* 0x0000001a161e722b */ /* 0x000fd00000000118 */
[----:B------:R-:W-:-:S10]  /*06c0*/  DFMA R18, R18, R30, R26 ;  /* 0x0000001e1212722b */ /* 0x000fd4000000001a */
[----:B------:R-:W-:-:S05]  /*06d0*/  FFMA R0, RZ, R23, R19 ;  /* 0x00000017ff007223 */ /* 0x000fca0000000013 */
[----:B------:R-:W-:-:S13]  /*06e0*/  FSETP.GT.AND P0, PT, |R0|, 1.469367938527859385e-39, PT ;  /* 0x001000000000780b */ /* 0x000fda0003f04200 */
[----:B------:R-:W-:Y:S05]  /*06f0*/  @P0 BRA P2, `(.L_x_21) ;  /* 0x0000000000180947 */ /* 0x000fea0001000000 */
[----:B------:R-:W-:Y:S01]  /*0700*/  IMAD.MOV.U32 R18, RZ, RZ, R24 ;  /* 0x000000ffff127224 */ /* 0x000fe200078e0018 */
[----:B------:R-:W-:Y:S01]  /*0710*/  MOV R0, 0x740 ;  /* 0x0000074000007802 */ /* 0x000fe20000000f00 */
[----:B------:R-:W-:-:S07]  /*0720*/  IMAD.MOV.U32 R19, RZ, RZ, R25 ;  /* 0x000000ffff137224 */ /* 0x000fce00078e0019 */
[----:B0-----:R-:W-:Y:S05]  /*0730*/  CALL.REL.NOINC `($__internal_1_$__cuda_sm20_div_rn_f64_full) ;  /* 0x0000001800887944 */ /* 0x001fea0003c00000 */
[----:B------:R-:W-:Y:S01]  /*0740*/  MOV R18, R8 ;  /* 0x0000000800127202 */ /* 0x000fe20000000f00 */
[----:B------:R-:W-:-:S07]  /*0750*/  IMAD.MOV.U32 R19, RZ, RZ, R21 ;  /* 0x000000ffff137224 */ /* 0x000fce00078e0015 */
.L_x_21:
[----:B------:R-:W-:Y:S05]  /*0760*/  BSYNC.RECONVERGENT B1 ;  /* 0x0000000000017941 */ /* 0x000fea0003800200 */
.L_x_20:
        /* <DEDUP_REMOVED lines=10> */
[----:B------:R-:W-:-:S05]  /*0810*/  MOV R20, 0x1 ;  /* 0x0000000100147802 */ /* 0x000fca0000000f00 */
        /* <DEDUP_REMOVED lines=15> */
[----:B------:R-:W-:Y:S01]  /*0910*/  IMAD.MOV.U32 R18, RZ, RZ, R24 ;  /* 0x000000ffff127224 */ /* 0x000fe200078e0018 */
[----:B------:R-:W-:Y:S01]  /*0920*/  MOV R0, 0x950 ;  /* 0x0000095000007802 */ /* 0x000fe20000000f00 */
[----:B------:R-:W-:-:S07]  /*0930*/  IMAD.MOV.U32 R19, RZ, RZ, R25 ;  /* 0x000000ffff137224 */ /* 0x000fce00078e0019 */
[----:B0-----:R-:W-:Y:S05]  /*0940*/  CALL.REL.NOINC `($__internal_1_$__cuda_sm20_div_rn_f64_full) ;  /* 0x0000001800047944 */ /* 0x001fea0003c00000 */
[----:B------:R-:W-:-:S07]  /*0950*/  IMAD.MOV.U32 R20, RZ, RZ, R8 ;  /* 0x000000ffff147224 */ /* 0x000fce00078e0008 */
.L_x_23:
[----:B------:R-:W-:Y:S05]  /*0960*/  BSYNC.RECONVERGENT B1 ;  /* 0x0000000000017941 */ /* 0x000fea0003800200 */
.L_x_22:
[----:B------:R-:W2:Y:S01]  /*0970*/  LDG.E R24, desc[UR8][R16.64+0x10] ;  /* 0x0000100810187981 */ /* 0x000ea2000c1e1900 */
[C---:B------:R-:W-:Y:S01]  /*0980*/  IADD3 R0, PT, PT, R7.reuse, 0x5, RZ ;  /* 0x0000000507007810 */ /* 0x040fe20007ffe0ff */
[----:B------:R-:W-:Y:S01]  /*0990*/  VIADD R5, R7, 0x4 ;  /* 0x0000000407057836 */ /* 0x000fe20000000000 */
        /* <DEDUP_REMOVED lines=24> */
[----:B------:R-:W-:Y:S02]  /*0b20*/  MOV R19, R25 ;  /* 0x0000001900137202 */ /* 0x000fe40000000f00 */
[----:B------:R-:W-:-:S07]  /*0b30*/  MOV R0, 0xb50 ;  /* 0x00000b5000007802 */ /* 0x000fce0000000f00 */
[----:B0-----:R-:W-:Y:S05]  /*0b40*/  CALL.REL.NOINC `($__internal_1_$__cuda_sm20_div_rn_f64_full) ;  /* 0x0000001400847944 */ /* 0x001fea0003c00000 */
[----:B------:R-:W-:Y:S02]  /*0b50*/  IMAD.MOV.U32 R18, RZ, RZ, R8 ;  /* 0x000000ffff127224 */ /* 0x000fe400078e0008 */
[----:B------:R-:W-:-:S07]  /*0b60*/  IMAD.MOV.U32 R19, RZ, RZ, R21 ;  /* 0x000000ffff137224 */ /* 0x000fce00078e0015 */
.L_x_25:
[----:B------:R-:W-:Y:S05]  /*0b70*/  BSYNC.RECONVERGENT B1 ;  /* 0x0000000000017941 */ /* 0x000fea0003800200 */
.L_x_24:
[----:B------:R-:W2:Y:S01]  /*0b80*/  LDG.E R0, desc[UR8][R16.64+0x14] ;  /* 0x0000140810007981 */ /* 0x000ea2000c1e1900 */
[C---:B------:R-:W-:Y:S01]  /*0b90*/  VIADD R5, R7.reuse, 0x6 ;  /* 0x0000000607057836 */ /* 0x040fe20000000000 */
[----:B------:R-:W-:Y:S01]  /*0ba0*/  IADD3 R6, PT, PT, R7, 0x5, RZ ;  /* 0x0000000507067810 */ /* 0x000fe20007ffe0ff */
[----:B------:R-:W1:Y:S01]  /*0bb0*/  F2F.F64.F32 R10, R11 ;  /* 0x0000000b000a7310 */ /* 0x000e620000201800 */
[----:B------:R-:W-:Y:S07]  /*0bc0*/  BSSY.RECONVERGENT B1, `(.L_x_26) ;  /* 0x000001b000017945 */ /* 0x000fee0003800200 */
        /* <DEDUP_REMOVED lines=25> */
[----:B------:R-:W-:-:S07]  /*0d60*/  MOV R20, R8 ;  /* 0x0000000800147202 */ /* 0x000fce0000000f00 */
.L_x_27:
[----:B------:R-:W-:Y:S05]  /*0d70*/  BSYNC.RECONVERGENT B1 ;  /* 0x0000000000017941 */ /* 0x000fea0003800200 */
.L_x_26:
[----:B------:R-:W2:Y:S01]  /*0d80*/  LDG.E R24, desc[UR8][R16.64+0x18] ;  /* 0x0000180810187981 */ /* 0x000ea2000c1e1900 */
[C---:B------:R-:W-:Y:S01]  /*0d90*/  VIADD R0, R7.reuse, 0x7 ;  /* 0x0000000707007836 */ /* 0x040fe20000000000 */
[----:B------:R-:W-:Y:S01]  /*0da0*/  BSSY.RECONVERGENT B1, `(.L_x_28) ;  /* 0x000001e000017945 */ /* 0x000fe20003800200 */
[----:B------:R-:W-:Y:S02]  /*0db0*/  VIADD R5, R7, 0x6 ;  /* 0x0000000607057836 */ /* 0x000fe40000000000 */
        /* <DEDUP_REMOVED lines=22> */
[----:B------:R-:W-:Y:S01]  /*0f20*/  MOV R18, R24 ;  /* 0x0000001800127202 */ /* 0x000fe20000000f00 */
[----:B------:R-:W-:Y:S01]  /*0f30*/  IMAD.MOV.U32 R19, RZ, RZ, R25 ;  /* 0x000000ffff137224 */ /* 0x000fe200078e0019 */
[----:B------:R-:W-:-:S07]  /*0f40*/  MOV R0, 0xf60 ;  /* 0x00000f6000007802 */ /* 0x000fce0000000f00 */
[----:B0-----:R-:W-:Y:S05]  /*0f50*/  CALL.REL.NOINC `($__internal_1_$__cuda_sm20_div_rn_f64_full) ;  /* 0x0000001000807944 */ /* 0x001fea0003c00000 */
[----:B------:R-:W-:Y:S02]  /*0f60*/  IMAD.MOV.U32 R18, RZ, RZ, R8 ;  /* 0x000000ffff127224 */ /* 0x000fe400078e0008 */
[----:B------:R-:W-:-:S07]  /*0f70*/  IMAD.MOV.U32 R19, RZ, RZ, R21 ;  /* 0x000000ffff137224 */ /* 0x000fce00078e0015 */
.L_x_29:
[----:B------:R-:W-:Y:S05]  /*0f80*/  BSYNC.RECONVERGENT B1 ;  /* 0x0000000000017941 */ /* 0x000fea0003800200 */
.L_x_28:
[----:B------:R1:W2:Y:S01]  /*0f90*/  LDG.E R0, desc[UR8][R16.64+0x1c] ;  /* 0x00001c0810007981 */ /* 0x0002a2000c1e1900 */
[C---:B------:R-:W-:Y:S01]  /*0fa0*/  IADD3 R5, PT, PT, R7.reuse, 0x8, RZ ;  /* 0x0000000807057810 */ /* 0x040fe20007ffe0ff */
[----:B------:R-:W-:Y:S01]  /*0fb0*/  VIADD R8, R7, 0x7 ;  /* 0x0000000707087836 */ /* 0x000fe20000000000 */
[----:B------:R-:W-:Y:S01]  /*0fc0*/  BSSY.RECONVERGENT B1, `(.L_x_30) ;  /* 0x000001d000017945 */ /* 0x000fe20003800200 */
[----:B------:R-:W-:Y:S01]  /*0fd0*/  IMAD.MOV.U32 R6, RZ, RZ, 0x1 ;  /* 0x00000001ff067424 */ /* 0x000fe200078e00ff */
[----:B------:R-:W3:Y:S08]  /*0fe0*/  I2F.F64 R20, R5 ;  /* 0x0000000500147312 */ /* 0x000ef00000201c00 */
[----:B------:R-:W4:Y:S01]  /*0ff0*/  I2F.F64 R22, R8 ;  /* 0x0000000800167312 */ /* 0x000f220000201c00 */
[----:B---3--:R-:W-:-:S08]  /*1000*/  DMUL R20, R20, 0.5 ;  /* 0x3fe0000014147828 */ /* 0x008fd00000000000 */
[----:B----4-:R-:W-:-:S06]  /*1010*/  DFMA R22, R22, R20, R12 ;  /* 0x000000141616722b */ /* 0x010fcc000000000c */
[----:B------:R-:W3:Y:S02]  /*1020*/  MUFU.RCP64H R7, R23 ;  /* 0x0000001700077308 */ /* 0x000ee40000001800 */
[----:B---3--:R-:W-:-:S08]  /*1030*/  DFMA R20, -R22, R6, 1 ;  /* 0x3ff000001614742b */ /* 0x008fd00000000106 */
[----:B------:R-:W-:-:S08]  /*1040*/  DFMA R20, R20, R20, R20 ;  /* 0x000000141414722b */ /* 0x000fd00000000014 */
[----:B------:R-:W-:-:S08]  /*1050*/  DFMA R6, R6, R20, R6 ;  /* 0x000000140606722b */ /* 0x000fd00000000006 */
[----:B-1----:R-:W-:-:S08]  /*1060*/  DFMA R16, -R22, R6, 1 ;  /* 0x3ff000001610742b */ /* 0x002fd00000000106 */
[----:B------:R-:W-:Y:S01]  /*1070*/  DFMA R16, R6, R16, R6 ;  /* 0x000000100610722b */ /* 0x000fe20000000006 */
        /* <DEDUP_REMOVED lines=17> */
.L_x_31:
[----:B------:R-:W-:Y:S05]  /*1190*/  BSYNC.RECONVERGENT B1 ;  /* 0x0000000000017941 */ /* 0x000fea0003800200 */
.L_x_30:
[----:B------:R-:W1:Y:S02]  /*11a0*/  F2F.F64.F32 R6, R7 ;  /* 0x0000000700067310 */ /* 0x000e640000201800 */
[----:B-1----:R-:W-:-:S06]  /*11b0*/  DADD R16, R6, R16 ;  /* 0x0000000006107229 */ /* 0x002fcc0000000010 */
[----:B------:R3:W4:Y:S01]  /*11c0*/  F2F.F32.F64 R11, R16 ;  /* 0x00000010000b7310 */ /* 0x0007220000301000 */
[----:B------:R-:W-:Y:S05]  /*11d0*/  @P1 BRA `(.L_x_32) ;  /* 0xffffffec00dc1947 */ /* 0x000fea000383ffff */
.L_x_15:
[----:B------:R-:W-:-:S09]  /*11e0*/  UISETP.NE.AND UP0, UPT, UR6, URZ, UPT ;  /* 0x000000ff0600728c */ /* 0x000fd2000bf05270 */
[----:B------:R-:W-:Y:S05]  /*11f0*/  BRA.U !UP0, `(.L_x_14) ;  /* 0x0000000d08c87547 */ /* 0x000fea000b800000 */
[----:B------:R-:W2:Y:S01]  /*1200*/  LDCU UR4, c[0x0][0x390] ;  /* 0x00007200ff0477ac */ /* 0x000ea20008000800 */
[----:B------:R-:W-:Y:S02]  /*1210*/  UISETP.GE.U32.AND UP0, UPT, UR6, 0x4, UPT ;  /* 0x000000040600788c */ /* 0x000fe4000bf06070 */
[----:B--2---:R-:W-:-:S07]  /*1220*/  ULOP3.LUT UR4, UR4, 0x3, URZ, 0xc0, !UPT ;  /* 0x0000000304047892 */ /* 0x004fce000f8ec0ff */
[----:B------:R-:W-:Y:S05]  /*1230*/  BRA.U !UP0, `(.L_x_33) ;  /* 0x00000009080c7547 */ /* 0x000fea000b800000 */
[----:B------:R-:W2:Y:S02]  /*1240*/  LDC.64 R14, c[0x0][0x380] ;  /* 0x0000e000ff0e7b82 */ /* 0x000ea40000000a00 */
[----:B--2---:R-:W-:-:S05]  /*1250*/  IMAD.WIDE.U32 R14, R4, 0x4, R14 ;  /* 0x00000004040e7825 */ /* 0x004fca00078e000e */
[----:B------:R-:W2:Y:S01]  /*1260*/  LDG.E R20, desc[UR8][R14.64] ;  /* 0x000000080e147981 */ /* 0x000ea2000c1e1900 */
[----:B------:R-:W-:Y:S01]  /*1270*/  IMAD.IADD R0, R3, 0x1, R4 ;  /* 0x0000000103007824 */ /* 0x000fe200078e0204 */
[----:B------:R-:W-:Y:S01]  /*1280*/  IADD3 R7, PT, PT, R2, R4, RZ ;  /* 0x0000000402077210 */ /* 0x000fe20007ffe0ff */
[----:B------:R-:W-:Y:S02]  /*1290*/  BSSY.RECONVERGENT B1, `(.L_x_34) ;  /* 0x0000019000017945 */ /* 0x000fe40003800200 */
[----:B------:R-:W5:Y:S08]  /*12a0*/  I2F.F64 R8, R0 ;  /* 0x0000000000087312 */ /* 0x000f700000201c00 */
[----:B------:R-:W1:Y:S01]  /*12b0*/  I2F.F64 R22, R7 ;  /* 0x0000000700167312 */ /* 0x000e620000201c00 */
[----:B-----5:R-:W-:-:S08]  /*12c0*/  DMUL R8, R8, 0.5 ;  /* 0x3fe0000008087828 */ /* 0x020fd00000000000 */
[----:B-1----:R-:W-:Y:S01]  /*12d0*/  DFMA R22, R8, R22, R12 ;  /* 0x000000160816722b */ /* 0x002fe2000000000c */
[----:B------:R-:W-:-:S05]  /*12e0*/  IMAD.MOV.U32 R8, RZ, RZ, 0x1 ;  /* 0x00000001ff087424 */ /* 0x000fca00078e00ff */
[----:B------:R-:W3:Y:S02]  /*12f0*/  MUFU.RCP64H R9, R23 ;  /* 0x0000001700097308 */ /* 0x000ee40000001800 */
[----:B---3--:R-:W-:-:S08]  /*1300*/  DFMA R16, -R22, R8, 1 ;  /* 0x3ff000001610742b */ /* 0x008fd00000000108 */
        /* <DEDUP_REMOVED lines=15> */
[----:B0---4-:R-:W-:Y:S05]  /*1400*/  CALL.REL.NOINC `($__internal_1_$__cuda_sm20_div_rn_f64_full) ;  /* 0x0000000c00547944 */ /* 0x011fea0003c00000 */
[----:B------:R-:W-:-:S07]  /*1410*/  MOV R9, R21 ;  /* 0x0000001500097202 */ /* 0x000fce0000000f00 */
.L_x_35:
[----:B------:R-:W-:Y:S05]  /*1420*/  BSYNC.RECONVERGENT B1 ;  /* 0x0000000000017941 */ /* 0x000fea0003800200 */
.L_x_34:
[----:B------:R-:W2:Y:S01]  /*1430*/  LDG.E R0, desc[UR8][R14.64+0x4] ;  /* 0x000004080e007981 */ /* 0x000ea2000c1e1900 */
[C---:B------:R-:W-:Y:S01]  /*1440*/  VIADD R6, R7.reuse, 0x2 ;  /* 0x0000000207067836 */ /* 0x040fe20000000000 */
[----:B----4-:R-:W1:Y:S01]  /*1450*/  F2F.F64.F32 R10, R11 ;  /* 0x0000000b000a7310 */ /* 0x010e620000201800 */
[----:B------:R-:W-:Y:S01]  /*1460*/  VIADD R5, R7, 0x1 ;  /* 0x0000000107057836 */ /* 0x000fe20000000000 */
[----:B------:R-:W-:Y:S06]  /*1470*/  BSSY.RECONVERGENT B1, `(.L_x_36) ;  /* 0x000001a000017945 */ /* 0x000fec0003800200 */
[----:B------:R-:W3:Y:S01]  /*1480*/  I2F.F64 R16, R6 ;  /* 0x0000000600107312 */ /* 0x000ee20000201c00 */
[----:B-1----:R-:W-:-:S07]  /*1490*/  DADD R8, R10, R8 ;  /* 0x000000000a087229 */ /* 0x002fce0000000008 */
[----:B------:R-:W1:Y:S01]  /*14a0*/  I2F.F64 R22, R5 ;  /* 0x0000000500167312 */ /* 0x000e620000201c00 */
[----:B---3--:R-:W-:-:S07]  /*14b0*/  DMUL R16, R16, 0.5 ;  /* 0x3fe0000010107828 */ /* 0x008fce0000000000 */
[----:B------:R-:W-:Y:S01]  /*14c0*/  F2F.F32.F64 R9, R8 ;  /* 0x0000000800097310 */ /* 0x000fe20000301000 */
[----:B-1----:R-:W-:Y:S01]  /*14d0*/  DFMA R22, R16, R22, R12 ;  /* 0x000000161016722b */ /* 0x002fe2000000000c */
[----:B------:R-:W-:-:S06]  /*14e0*/  IMAD.MOV.U32 R16, RZ, RZ, 0x1 ;  /* 0x00000001ff107424 */ /* 0x000fcc00078e00ff */
        /* <DEDUP_REMOVED lines=14> */
[----:B------:R-:W-:-:S07]  /*15d0*/  MOV R0, 0x15f0 ;  /* 0x000015f000007802 */ /* 0x000fce0000000f00 */
[----:B0-----:R-:W-:Y:S05]  /*15e0*/  CALL.REL.NOINC `($__internal_1_$__cuda_sm20_div_rn_f64_full) ;  /* 0x0000000800dc7944 */ /* 0x001fea0003c00000 */
[----:B------:R-:W-:Y:S01]  /*15f0*/  MOV R16, R8 ;  /* 0x0000000800107202 */ /* 0x000fe20000000f00 */
[----:B------:R-:W-:-:S07]  /*1600*/  IMAD.MOV.U32 R17, RZ, RZ, R21 ;  /* 0x000000ffff117224 */ /* 0x000fce00078e0015 */
.L_x_37:
[----:B------:R-:W-:Y:S05]  /*1610*/  BSYNC.RECONVERGENT B1 ;  /* 0x0000000000017941 */ /* 0x000fea0003800200 */
.L_x_36:
        /* <DEDUP_REMOVED lines=21> */
[----:B------:R-:W-:Y:S01]  /*1770*/  DFMA R18, R10, R24, R18 ;  /* 0x000000180a12722b */ /* 0x000fe20000000012 */
[----:B------:R1:W2:Y:S09]  /*1780*/  F2F.F32.F64 R11, R16 ;  /* 0x00000010000b7310 */ /* 0x0002b20000301000 */
[----:B------:R-:W-:-:S05]  /*1790*/  FFMA R0, RZ, R23, R19 ;  /* 0x00000017ff007223 */ /* 0x000fca0000000013 */
[----:B------:R-:W-:-:S13]  /*17a0*/  FSETP.GT.AND P0, PT, |R0|, 1.469367938527859385e-39, PT ;  /* 0x001000000000780b */ /* 0x000fda0003f04200 */
[----:B-12---:R-:W-:Y:S05]  /*17b0*/  @P0 BRA P1, `(.L_x_39) ;  /* 0x0000000000180947 */ /* 0x006fea0000800000 */
[----:B------:R-:W-:Y:S01]  /*17c0*/  IMAD.MOV.U32 R18, RZ, RZ, R20 ;  /* 0x000000ffff127224 */ /* 0x000fe200078e0014 */
[----:B------:R-:W-:Y:S01]  /*17d0*/  MOV R0, 0x1800 ;  /* 0x0000180000007802 */ /* 0x000fe20000000f00 */
[----:B------:R-:W-:-:S07]  /*17e0*/  IMAD.MOV.U32 R19, RZ, RZ, R21 ;  /* 0x000000ffff137224 */ /* 0x000fce00078e0015 */
[----:B0-----:R-:W-:Y:S05]  /*17f0*/  CALL.REL.NOINC `($__internal_1_$__cuda_sm20_div_rn_f64_full) ;  /* 0x0000000800587944 */ /* 0x001fea0003c00000 */
[----:B------:R-:W-:Y:S01]  /*1800*/  IMAD.MOV.U32 R18, RZ, RZ, R8 ;  /* 0x000000ffff127224 */ /* 0x000fe200078e0008 */
[----:B------:R-:W-:-:S07]  /*1810*/  MOV R19, R21 ;  /* 0x0000001500137202 */ /* 0x000fce0000000f00 */
.L_x_39:
[----:B------:R-:W-:Y:S05]  /*1820*/  BSYNC.RECONVERGENT B1 ;  /* 0x0000000000017941 */ /* 0x000fea0003800200 */
.L_x_38:
[----:B------:R-:W2:Y:S01]  /*1830*/  LDG.E R14, desc[UR8][R14.64+0xc] ;  /* 0x00000c080e0e7981 */ /* 0x000ea2000c1e1900 */
[C---:B------:R-:W-:Y:S01]  /*1840*/  VIADD R0, R7.reuse, 0x4 ;  /* 0x0000000407007836 */ /* 0x040fe20000000000 */
[----:B------:R-:W-:Y:S01]  /*1850*/  BSSY.RECONVERGENT B1, `(.L_x_40) ;  /* 0x000001d000017945 */ /* 0x000fe20003800200 */
[----:B------:R-:W-:Y:S02]  /*1860*/  VIADD R5, R7, 0x3 ;  /* 0x0000000307057836 */ /* 0x000fe40000000000 */
[----:B------:R-:W1:Y:S01]  /*1870*/  I2F.F64 R8, R0 ;  /* 0x0000000000087312 */ /* 0x000e620000201c00 */
[----:B------:R-:W-:-:S07]  /*1880*/  IMAD.MOV.U32 R6, RZ, RZ, 0x1 ;  /* 0x00000001ff067424 */ /* 0x000fce00078e00ff */
[----:B------:R-:W3:Y:S01]  /*1890*/  I2F.F64 R22, R5 ;  /* 0x0000000500167312 */ /* 0x000ee20000201c00 */
[----:B-1----:R-:W-:-:S08]  /*18a0*/  DMUL R8, R8, 0.5 ;  /* 0x3fe0000008087828 */ /* 0x002fd00000000000 */
[----:B---3--:R-:W-:-:S06]  /*18b0*/  DFMA R22, R22, R8, R12 ;  /* 0x000000081616722b */ /* 0x008fcc000000000c */
        /* <DEDUP_REMOVED lines=21> */
[----:B------:R-:W-:-:S07]  /*1a10*/  IMAD.MOV.U32 R9, RZ, RZ, R21 ;  /* 0x000000ffff097224 */ /* 0x000fce00078e0015 */
.L_x_41:
[----:B------:R-:W-:Y:S05]  /*1a20*/  BSYNC.RECONVERGENT B1 ;  /* 0x0000000000017941 */ /* 0x000fea0003800200 */
.L_x_40:
[----:B------:R-:W1:Y:S01]  /*1a30*/  F2F.F64.F32 R6, R7 ;  /* 0x0000000700067310 */ /* 0x000e620000201800 */
[----:B------:R-:W-:Y:S01]  /*1a40*/  VIADD R4, R4, 0x4 ;  /* 0x0000000404047836 */ /* 0x000fe20000000000 */
[----:B-1----:R-:W-:-:S06]  /*1a50*/  DADD R8, R6, R8 ;  /* 0x0000000006087229 */ /* 0x002fcc0000000008 */
[----:B------:R2:W1:Y:S05]  /*1a60*/  F2F.F32.F64 R11, R8 ;  /* 0x00000008000b7310 */ /* 0x00046a0000301000 */
.L_x_33:
[----:B------:R-:W-:-:S09]  /*1a70*/  UISETP.NE.AND UP0, UPT, UR4, URZ, UPT ;  /* 0x000000ff0400728c */ /* 0x000fd2000bf05270 */
[----:B------:R-:W-:Y:S05]  /*1a80*/  BRA.U !UP0, `(.L_x_14) ;  /* 0x0000000508a47547 */ /* 0x000fea000b800000 */
[----:B------:R-:W-:-:S09]  /*1a90*/  UISETP.NE.AND UP0, UPT, UR4, 0x1, UPT ;  /* 0x000000010400788c */ /* 0x000fd2000bf05270 */
[----:B------:R-:W-:Y:S05]  /*1aa0*/  BRA.U !UP0, `(.L_x_42) ;  /* 0x0000000508087547 */ /* 0x000fea000b800000 */
[----:B------:R-:W5:Y:S02]  /*1ab0*/  LDC.64 R14, c[0x0][0x380] ;  /* 0x0000e000ff0e7b82 */ /* 0x000f640000000a00 */
[----:B-----5:R-:W-:-:S05]  /*1ac0*/  IMAD.WIDE.U32 R14, R4, 0x4, R14 ;  /* 0x00000004040e7825 */ /* 0x020fca00078e000e */
[----:B------:R-:W5:Y:S01]  /*1ad0*/  LDG.E R20, desc[UR8][R14.64] ;  /* 0x000000080e147981 */ /* 0x000f62000c1e1900 */
[----:B------:R-:W-:Y:S01]  /*1ae0*/  IADD3 R0, PT, PT, R3, R4, RZ ;  /* 0x0000000403007210 */ /* 0x000fe20007ffe0ff */
[----:B------:R-:W-:Y:S01]  /*1af0*/  IMAD.IADD R7, R2, 0x1, R4 ;  /* 0x0000000102077824 */ /* 0x000fe200078e0204 */
[----:B------:R-:W-:Y:S02]  /*1b00*/  BSSY.RECONVERGENT B1, `(.L_x_43) ;  /* 0x0000019000017945 */ /* 0x000fe40003800200 */
[----:B--2---:R-:W2:Y:S08]  /*1b10*/  I2F.F64 R8, R0 ;  /* 0x0000000000087312 */ /* 0x004eb00000201c00 */
[----:B------:R-:W1:Y:S01]  /*1b20*/  I2F.F64 R22, R7 ;  /* 0x0000000700167312 */ /* 0x000e620000201c00 */
[----:B--2---:R-:W-:-:S08]  /*1b30*/  DMUL R8, R8, 0.5 ;  /* 0x3fe0000008087828 */ /* 0x004fd00000000000 */
        /* <DEDUP_REMOVED lines=8> */
[----:B-----5:R-:W1:Y:S07]  /*1bc0*/  F2F.F64.F32 R20, R20 ;  /* 0x0000001400147310 */ /* 0x020e6e0000201800 */
        /* <DEDUP_REMOVED lines=10> */
[----:B0---4-:R-:W-:Y:S05]  /*1c70*/  CALL.REL.NOINC `($__internal_1_$__cuda_sm20_div_rn_f64_full) ;  /* 0x0000000400387944 */ /* 0x011fea0003c00000 */
[----:B------:R-:W-:-:S07]  /*1c80*/  IMAD.MOV.U32 R9, RZ, RZ, R21 ;  /* 0x000000ffff097224 */ /* 0x000fce00078e0015 */
.L_x_44:
[----:B------:R-:W-:Y:S05]  /*1c90*/  BSYNC.RECONVERGENT B1 ;  /* 0x0000000000017941 */ /* 0x000fea0003800200 */
.L_x_43:
[----:B------:R-:W2:Y:S01]  /*1ca0*/  LDG.E R18, desc[UR8][R14.64+0x4] ;  /* 0x000004080e127981 */ /* 0x000ea2000c1e1900 */
[C---:B------:R-:W-:Y:S01]  /*1cb0*/  VIADD R5, R7.reuse, 0x2 ;  /* 0x0000000207057836 */ /* 0x040fe20000000000 */
[----:B------:R-:W-:Y:S01]  /*1cc0*/  MOV R6, 0x1 ;  /* 0x0000000100067802 */ /* 0x000fe20000000f00 */
[----:B------:R-:W-:Y:S01]  /*1cd0*/  VIADD R0, R7, 0x1 ;  /* 0x0000000107007836 */ /* 0x000fe20000000000 */
[----:B----4-:R-:W1:Y:S01]  /*1ce0*/  F2F.F64.F32 R10, R11 ;  /* 0x0000000b000a7310 */ /* 0x010e620000201800 */
[----:B------:R-:W-:Y:S07]  /*1cf0*/  BSSY.RECONVERGENT B1, `(.L_x_45) ;  /* 0x0000019000017945 */ /* 0x000fee0003800200 */
[----:B------:R-:W3:Y:S01]  /*1d00*/  I2F.F64 R16, R5 ;  /* 0x0000000500107312 */ /* 0x000ee20000201c00 */
[----:B-1----:R-:W-:-:S07]  /*1d10*/  DADD R8, R10, R8 ;  /* 0x000000000a087229 */ /* 0x002fce0000000008 */
[----:B------:R-:W1:Y:S01]  /*1d20*/  I2F.F64 R22, R0 ;  /* 0x0000000000167312 */ /* 0x000e620000201c00 */
[----:B---3--:R-:W-:-:S08]  /*1d30*/  DMUL R16, R16, 0.5 ;  /* 0x3fe0000010107828 */ /* 0x008fd00000000000 */
[----:B-1----:R-:W-:-:S06]  /*1d40*/  DFMA R22, R16, R22, R12 ;  /* 0x000000161016722b */ /* 0x002fcc000000000c */
        /* <DEDUP_REMOVED lines=15> */
[----:B------:R-:W-:-:S07]  /*1e40*/  MOV R0, 0x1e60 ;  /* 0x00001e6000007802 */ /* 0x000fce0000000f00 */
[----:B0-----:R-:W-:Y:S05]  /*1e50*/  CALL.REL.NOINC `($__internal_1_$__cuda_sm20_div_rn_f64_full) ;  /* 0x0000000000c07944 */ /* 0x001fea0003c00000 */
[----:B------:R-:W-:Y:S02]  /*1e60*/  IMAD.MOV.U32 R14, RZ, RZ, R8 ;  /* 0x000000ffff0e7224 */ /* 0x000fe400078e0008 */
[----:B------:R-:W-:-:S07]  /*1e70*/  IMAD.MOV.U32 R15, RZ, RZ, R21 ;  /* 0x000000ffff0f7224 */ /* 0x000fce00078e0015 */
.L_x_46:
[----:B------:R-:W-:Y:S05]  /*1e80*/  BSYNC.RECONVERGENT B1 ;  /* 0x0000000000017941 */ /* 0x000fea0003800200 */
.L_x_45:
[----:B------:R-:W1:Y:S01]  /*1e90*/  F2F.F64.F32 R6, R7 ;  /* 0x0000000700067310 */ /* 0x000e620000201800 */
[----:B------:R-:W-:Y:S01]  /*1ea0*/  VIADD R4, R4, 0x2 ;  /* 0x0000000204047836 */ /* 0x000fe20000000000 */
[----:B-1----:R-:W-:-:S06]  /*1eb0*/  DADD R14, R6, R14 ;  /* 0x00000000060e7229 */ /* 0x002fcc000000000e */
[----:B------:R1:W2:Y:S05]  /*1ec0*/  F2F.F32.F64 R11, R14 ;  /* 0x0000000e000b7310 */ /* 0x0002aa0000301000 */
.L_x_42:
[----:B------:R-:W5:Y:S02]  /*1ed0*/  LDCU UR5, c[0x0][0x390] ;  /* 0x00007200ff0577ac */ /* 0x000f640008000800 */
[----:B-----5:R-:W-:-:S04]  /*1ee0*/  ULOP3.LUT UR5, UR5, 0x1, URZ, 0xc0, !UPT ;  /* 0x0000000105057892 */ /* 0x020fc8000f8ec0ff */
[----:B------:R-:W-:-:S09]  /*1ef0*/  UISETP.NE.U32.AND UP0, UPT, UR5, 0x1, UPT ;  /* 0x000000010500788c */ /* 0x000fd2000bf05070 */
[----:B------:R-:W-:Y:S05]  /*1f00*/  BRA.U UP0, `(.L_x_14) ;  /* 0x0000000100847547 */ /* 0x000fea000b800000 */
[----:B------:R-:W5:Y:S02]  /*1f10*/  LDC.64 R6, c[0x0][0x380] ;  /* 0x0000e000ff067b82 */ /* 0x000f640000000a00 */
[----:B-----5:R-:W-:-:S05]  /*1f20*/  IMAD.WIDE.U32 R6, R4, 0x4, R6 ;  /* 0x0000000404067825 */ /* 0x020fca00078e0006 */
[----:B------:R-:W5:Y:S01]  /*1f30*/  LDG.E R18, desc[UR8][R6.64] ;  /* 0x0000000806127981 */ /* 0x000f62000c1e1900 */
[----:B0-----:R-:W-:Y:S01]  /*1f40*/  IADD3 R3, PT, PT, R3, R4, RZ ;  /* 0x0000000403037210 */ /* 0x001fe20007ffe0ff */
[----:B------:R-:W-:Y:S01]  /*1f50*/  IMAD.IADD R0, R2, 0x1, R4 ;  /* 0x0000000102007824 */ /* 0x000fe200078e0204 */
[----:B------:R-:W-:Y:S02]  /*1f60*/  BSSY.RECONVERGENT B1, `(.L_x_47) ;  /* 0x0000018000017945 */ /* 0x000fe40003800200 */
[----:B--2---:R-:W0:Y:S08]  /*1f70*/  I2F.F64 R8, R3 ;  /* 0x0000000300087312 */ /* 0x004e300000201c00 */
[----:B------:R-:W1:Y:S01]  /*1f80*/  I2F.F64 R4, R0 ;  /* 0x0000000000047312 */ /* 0x000e620000201c00 */
[----:B0-----:R-:W-:-:S08]  /*1f90*/  DMUL R8, R8, 0.5 ;  /* 0x3fe0000008087828 */ /* 0x001fd00000000000 */
[----:B-1----:R-:W-:Y:S01]  /*1fa0*/  DFMA R22, R8, R4, R12 ;  /* 0x000000040816722b */ /* 0x002fe2000000000c */
[----:B------:R-:W-:-:S05]  /*1fb0*/  IMAD.MOV.U32 R4, RZ, RZ, 0x1 ;  /* 0x00000001ff047424 */ /* 0x000fca00078e00ff */
[----:B------:R-:W0:Y:S02]  /*1fc0*/  MUFU.RCP64H R5, R23 ;  /* 0x0000001700057308 */ /* 0x000e240000001800 */
[----:B0-----:R-:W-:-:S08]  /*1fd0*/  DFMA R8, -R22, R4, 1 ;  /* 0x3ff000001608742b */ /* 0x001fd00000000104 */
[----:B------:R-:W-:-:S08]  /*1fe0*/  DFMA R8, R8, R8, R8 ;  /* 0x000000080808722b */ /* 0x000fd00000000008 */
[----:B------:R-:W-:-:S08]  /*1ff0*/  DFMA R8, R4, R8, R4 ;  /* 0x000000080408722b */ /* 0x000fd00000000004 */
[----:B------:R-:W-:-:S08]  /*2000*/  DFMA R4, -R22, R8, 1 ;  /* 0x3ff000001604742b */ /* 0x000fd00000000108 */
[----:B------:R-:W-:Y:S01]  /*2010*/  DFMA R4, R8, R4, R8 ;  /* 0x000000040804722b */ /* 0x000fe20000000008 */
[----:B-----5:R-:W0:Y:S07]  /*2020*/  F2F.F64.F32 R18, R18 ;  /* 0x0000001200127310 */ /* 0x020e2e0000201800 */
[----:B0-----:R-:W-:Y:S01]  /*2030*/  DMUL R6, R18, R4 ;  /* 0x0000000412067228 */ /* 0x001fe20000000000 */
[----:B------:R-:W-:-:S07]  /*2040*/  FSETP.GEU.AND P1, PT, |R19|, 6.5827683646048100446e-37, PT ;  /* 0x036000001300780b */ /* 0x000fce0003f2e200 */
[----:B------:R-:W-:-:S08]  /*2050*/  DFMA R8, -R22, R6, R18 ;  /* 0x000000061608722b */ /* 0x000fd00000000112 */
[----:B------:R-:W-:-:S10]  /*2060*/  DFMA R4, R4, R8, R6 ;  /* 0x000000080404722b */ /* 0x000fd40000000006 */
[----:B------:R-:W-:-:S05]  /*2070*/  FFMA R0, RZ, R23, R5 ;  /* 0x00000017ff007223 */ /* 0x000fca0000000005 */
[----:B------:R-:W-:-:S13]  /*2080*/  FSETP.GT.AND P0, PT, |R0|, 1.469367938527859385e-39, PT ;  /* 0x001000000000780b */ /* 0x000fda0003f04200 */
[----:B------:R-:W-:Y:S05]  /*2090*/  @P0 BRA P1, `(.L_x_48) ;  /* 0x0000000000100947 */ /* 0x000fea0000800000 */
[----:B------:R-:W-:-:S07]  /*20a0*/  MOV R0, 0x20c0 ;  /* 0x000020c000007802 */ /* 0x000fce0000000f00 */
[----:B---34-:R-:W-:Y:S05]  /*20b0*/  CALL.REL.NOINC `($__internal_1_$__cuda_sm20_div_rn_f64_full) ;  /* 0x0000000000287944 */ /* 0x018fea0003c00000 */
[----:B------:R-:W-:Y:S01]  /*20c0*/  IMAD.MOV.U32 R4, RZ, RZ, R8 ;  /* 0x000000ffff047224 */ /* 0x000fe200078e0008 */
[----:B------:R-:W-:-:S07]  /*20d0*/  MOV R5, R21 ;  /* 0x0000001500057202 */ /* 0x000fce0000000f00 */
.L_x_48:
[----:B------:R-:W-:Y:S05]  /*20e0*/  BSYNC.RECONVERGENT B1 ;  /* 0x0000000000017941 */ /* 0x000fea0003800200 */
.L_x_47:
[----:B----4-:R-:W0:Y:S02]  /*20f0*/  F2F.F64.F32 R6, R11 ;  /* 0x0000000b00067310 */ /* 0x010e240000201800 */
[----:B0-----:R-:W-:-:S06]  /*2100*/  DADD R4, R6, R4 ;  /* 0x0000000006047229 */ /* 0x001fcc0000000004 */
[----:B------:R0:W1:Y:S05]  /*2110*/  F2F.F32.F64 R11, R4 ;  /* 0x00000004000b7310 */ /* 0x00006a0000301000 */
.L_x_14:
[----:B0-----:R-:W0:Y:S02]  /*2120*/  LDC.64 R4, c[0x0][0x388] ;  /* 0x0000e200ff047b82 */ /* 0x001e240000000a00 */
[----:B0-----:R-:W-:-:S05]  /*2130*/  IMAD.WIDE R2, R2, 0x4, R4 ;  /* 0x0000000402027825 */ /* 0x001fca00078e0204 */
[----:B-12-4-:R-:W-:Y:S01]  /*2140*/  STG.E desc[UR8][R2.64], R11 ;  /* 0x0000000b02007986 */ /* 0x016fe2000c101908 */
[----:B------:R-:W-:Y:S05]  /*2150*/  EXIT ;  /* 0x000000000000794d */ /* 0x000fea0003800000 */
        .weak           $__internal_1_$__cuda_sm20_div_rn_f64_full
        .type           $__internal_1_$__cuda_sm20_div_rn_f64_full,@function
        .size           $__internal_1_$__cuda_sm20_div_rn_f64_full,(.L_x_56 - $__internal_1_$__cuda_sm20_div_rn_f64_full)
$__internal_1_$__cuda_sm20_div_rn_f64_full:
[----:B------:R-:W-:Y:S01]  /*2160*/  FSETP.GEU.AND P3, PT, |R19|, 1.469367938527859385e-39, PT ;  /* 0x001000001300780b */ /* 0x000fe20003f6e200 */
[----:B------:R-:W-:Y:S01]  /*2170*/  IMAD.MOV.U32 R24, RZ, RZ, R18 ;  /* 0x000000ffff187224 */ /* 0x000fe200078e0012 */
[C---:B------:R-:W-:Y:S01]  /*2180*/  FSETP.GEU.AND P0, PT, |R23|.reuse, 1.469367938527859385e-39, PT ;  /* 0x001000001700780b */ /* 0x040fe20003f0e200 */
[----:B------:R-:W-:Y:S01]  /*2190*/  IMAD.MOV.U32 R26, RZ, RZ, 0x1 ;  /* 0x00000001ff1a7424 */ /* 0x000fe200078e00ff */
[----:B------:R-:W-:Y:S01]  /*21a0*/  LOP3.LUT R20, R23, 0x800fffff, RZ, 0xc0, !PT ;  /* 0x800fffff17147812 */ /* 0x000fe200078ec0ff */
[----:B------:R-:W-:Y:S01]  /*21b0*/  BSSY.RECONVERGENT B0, `(.L_x_49) ;  /* 0x0000052000007945 */ /* 0x000fe20003800200 */
[----:B------:R-:W-:Y:S02]  /*21c0*/  LOP3.LUT R5, R19, 0x7ff00000, RZ, 0xc0, !PT ;  /* 0x7ff0000013057812 */ /* 0x000fe400078ec0ff */
[----:B------:R-:W-:Y:S01]  /*21d0*/  LOP3.LUT R21, R20, 0x3ff00000, RZ, 0xfc, !PT ;  /* 0x3ff0000014157812 */ /* 0x000fe200078efcff */
[----:B------:R-:W-:Y:S01]  /*21e0*/  IMAD.MOV.U32 R20, RZ, RZ, R22 ;  /* 0x000000ffff147224 */ /* 0x000fe200078e0016 */
[----:B------:R-:W-:-:S03]  /*21f0*/  LOP3.LUT R8, R23, 0x7ff00000, RZ, 0xc0, !PT ;  /* 0x7ff0000017087812 */ /* 0x000fc600078ec0ff */
[----:B------:R-:W-:Y:S02]  /*2200*/  @!P3 LOP3.LUT R6, R23, 0x7ff00000, RZ, 0xc0, !PT ;  /* 0x7ff000001706b812 */ /* 0x000fe400078ec0ff */
[----:B------:R-:W-:Y:S01]  /*2210*/  @!P0 DMUL R20, R22, 8.98846567431157953865e+307 ;  /* 0x7fe0000016148828 */ /* 0x000fe20000000000 */
[C---:B------:R-:W-:Y:S02]  /*2220*/  ISETP.GE.U32.AND P2, PT, R5.reuse, R8, PT ;  /* 0x000000080500720c */ /* 0x040fe40003f46070 */
[----:B------:R-:W-:Y:S01]  /*2230*/  @!P3 ISETP.GE.U32.AND P4, PT, R5, R6, PT ;  /* 0x000000060500b20c */ /* 0x000fe20003f86070 */
[----:B------:R-:W-:Y:S01]  /*2240*/  IMAD.MOV.U32 R6, RZ, RZ, 0x1ca00000 ;  /* 0x1ca00000ff067424 */ /* 0x000fe200078e00ff */
[----:B------:R-:W-:Y:S01]  /*2250*/  @!P3 MOV R30, RZ ;  /* 0x000000ff001eb202 */ /* 0x000fe20000000f00 */
[----:B------:R-:W0:Y:S03]  /*2260*/  MUFU.RCP64H R27, R21 ;  /* 0x00000015001b7308 */ /* 0x000e260000001800 */
[----:B------:R-:W-:-:S02]  /*2270*/  @!P3 SEL R31, R6, 0x63400000, !P4 ;  /* 0x63400000061fb807 */ /* 0x000fc40006000000 */
[----:B------:R-:W-:Y:S02]  /*2280*/  SEL R25, R6, 0x63400000, !P2 ;  /* 0x6340000006197807 */ /* 0x000fe40005000000 */
[--C-:B------:R-:W-:Y:S02]  /*2290*/  @!P3 LOP3.LUT R10, R31, 0x80000000, R19.reuse, 0xf8, !PT ;  /* 0x800000001f0ab812 */ /* 0x100fe400078ef813 */
[----:B------:R-:W-:Y:S02]  /*22a0*/  LOP3.LUT R25, R25, 0x800fffff, R19, 0xf8, !PT ;  /* 0x800fffff19197812 */ /* 0x000fe400078ef813 */
[----:B------:R-:W-:Y:S01]  /*22b0*/  @!P3 LOP3.LUT R31, R10, 0x100000, RZ, 0xfc, !PT ;  /* 0x001000000a1fb812 */ /* 0x000fe200078efcff */
[----:B------:R-:W-:Y:S01]  /*22c0*/  IMAD.MOV.U32 R10, RZ, RZ, R5 ;  /* 0x000000ffff0a7224 */ /* 0x000fe200078e0005 */
[----:B------:R-:W-:-:S04]  /*22d0*/  @!P0 LOP3.LUT R8, R21, 0x7ff00000, RZ, 0xc0, !PT ;  /* 0x7ff0000015088812 */ /* 0x000fc800078ec0ff */
[----:B------:R-:W-:Y:S02]  /*22e0*/  @!P3 DFMA R24, R24, 2, -R30 ;  /* 0x400000001818b82b */ /* 0x000fe4000000081e */
[----:B0-----:R-:W-:-:S08]  /*22f0*/  DFMA R30, R26, -R20, 1 ;  /* 0x3ff000001a1e742b */ /* 0x001fd00000000814 */
[----:B------:R-:W-:Y:S01]  /*2300*/  DFMA R30, R30, R30, R30 ;  /* 0x0000001e1e1e722b */ /* 0x000fe2000000001e */
[----:B------:R-:W-:-:S05]  /*2310*/  @!P3 LOP3.LUT R10, R25, 0x7ff00000, RZ, 0xc0, !PT ;  /* 0x7ff00000190ab812 */ /* 0x000fca00078ec0ff */
[----:B------:R-:W-:Y:S02]  /*2320*/  VIADD R28, R10, 0xffffffff ;  /* 0xffffffff0a1c7836 */ /* 0x000fe40000000000 */
[----:B------:R-:W-:-:S03]  /*2330*/  DFMA R26, R26, R30, R26 ;  /* 0x0000001e1a1a722b */ /* 0x000fc6000000001a */
[----:B------:R-:W-:Y:S02]  /*2340*/  ISETP.GT.U32.AND P0, PT, R28, 0x7feffffe, PT ;  /* 0x7feffffe1c00780c */ /* 0x000fe40003f04070 */
[----:B------:R-:W-:-:S03]  /*2350*/  IADD3 R28, PT, PT, R8, -0x1, RZ ;  /* 0xffffffff081c7810 */ /* 0x000fc60007ffe0ff */
[----:B------:R-:W-:Y:S01]  /*2360*/  DFMA R32, R26, -R20, 1 ;  /* 0x3ff000001a20742b */ /* 0x000fe20000000814 */
[----:B------:R-:W-:-:S07]  /*2370*/  ISETP.GT.U32.OR P0, PT, R28, 0x7feffffe, P0 ;  /* 0x7feffffe1c00780c */ /* 0x000fce0000704470 */
[----:B------:R-:W-:-:S08]  /*2380*/  DFMA R32, R26, R32, R26 ;  /* 0x000000201a20722b */ /* 0x000fd0000000001a */
[----:B------:R-:W-:-:S08]  /*2390*/  DMUL R30, R32, R24 ;  /* 0x00000018201e7228 */ /* 0x000fd00000000000 */
[----:B------:R-:W-:-:S08]  /*23a0*/  DFMA R26, R30, -R20, R24 ;  /* 0x800000141e1a722b */ /* 0x000fd00000000018 */
[----:B------:R-:W-:Y:S01]  /*23b0*/  DFMA R26, R32, R26, R30 ;  /* 0x0000001a201a722b */ /* 0x000fe2000000001e */
[----:B------:R-:W-:Y:S10]  /*23c0*/  @P0 BRA `(.L_x_50) ;  /* 0x00000000006c0947 */ /* 0x000ff40003800000 */
[----:B------:R-:W-:Y:S01]  /*23d0*/  LOP3.LUT R8, R23, 0x7ff00000, RZ, 0xc0, !PT ;  /* 0x7ff0000017087812 */ /* 0x000fe200078ec0ff */
[----:B------:R-:W-:-:S03]  /*23e0*/  IMAD.MOV.U32 R18, RZ, RZ, RZ ;  /* 0x000000ffff127224 */ /* 0x000fc600078e00ff */
[CC--:B------:R-:W-:Y:S02]  /*23f0*/  VIADDMNMX R10, R5.reuse, -R8.reuse, 0xb9600000, !PT ;  /* 0xb9600000050a7446 */ /* 0x0c0fe40007800908 */
[----:B------:R-:W-:Y:S02]  /*2400*/  ISETP.GE.U32.AND P0, PT, R5, R8, PT ;  /* 0x000000080500720c */ /* 0x000fe40003f06070 */
[----:B------:R-:W-:Y:S02]  /*2410*/  VIMNMX R10, PT, PT, R10, 0x46a00000, PT ;  /* 0x46a000000a0a7848 */ /* 0x000fe40003fe0100 */
[----:B------:R-:W-:-:S05]  /*2420*/  SEL R5, R6, 0x63400000, !P0 ;  /* 0x6340000006057807 */ /* 0x000fca0004000000 */
[----:B------:R-:W-:-:S04]  /*2430*/  IMAD.IADD R5, R10, 0x1, -R5 ;  /* 0x000000010a057824 */ /* 0x000fc800078e0a05 */
[----:B------:R-:W-:-:S06]  /*2440*/  VIADD R19, R5, 0x7fe00000 ;  /* 0x7fe0000005137836 */ /* 0x000fcc0000000000 */
[----:B------:R-:W-:-:S10]  /*2450*/  DMUL R30, R26, R18 ;  /* 0x000000121a1e7228 */ /* 0x000fd40000000000 */
[----:B------:R-:W-:-:S13]  /*2460*/  FSETP.GTU.AND P0, PT, |R31|, 1.469367938527859385e-39, PT ;  /* 0x001000001f00780b */ /* 0x000fda0003f0c200 */
[----:B------:R-:W-:Y:S05]  /*2470*/  @P0 BRA `(.L_x_51) ;  /* 0x0000000000940947 */ /* 0x000fea0003800000 */
[----:B------:R-:W-:-:S06]  /*2480*/  DFMA R20, R26, -R20, R24 ;  /* 0x800000141a14722b */ /* 0x000fcc0000000018 */
[----:B------:R-:W-:-:S04]  /*2490*/  MOV R20, RZ ;  /* 0x000000ff00147202 */ /* 0x000fc80000000f00 */
[C---:B------:R-:W-:Y:S02]  /*24a0*/  FSETP.NEU.AND P0, PT, R21.reuse, RZ, PT ;  /* 0x000000ff1500720b */ /* 0x040fe40003f0d000 */
[----:B------:R-:W-:-:S04]  /*24b0*/  LOP3.LUT R22, R21, 0x80000000, R23, 0x48, !PT ;  /* 0x8000000015167812 */ /* 0x000fc800078e4817 */
[----:B------:R-:W-:-:S07]  /*24c0*/  LOP3.LUT R21, R22, R19, RZ, 0xfc, !PT ;  /* 0x0000001316157212 */ /* 0x000fce00078efcff */
[----:B------:R-:W-:Y:S05]  /*24d0*/  @!P0 BRA `(.L_x_51) ;  /* 0x00000000007c8947 */ /* 0x000fea0003800000 */
[----:B------:R-:W-:Y:S01]  /*24e0*/  IMAD.MOV R19, RZ, RZ, -R5 ;  /* 0x000000ffff137224 */ /* 0x000fe200078e0a05 */
[----:B------:R-:W-:Y:S01]  /*24f0*/  IADD3 R5, PT, PT, -R5, -0x43300000, RZ ;  /* 0xbcd0000005057810 */ /* 0x000fe20007ffe1ff */
[----:B------:R-:W-:-:S06]  /*2500*/  IMAD.MOV.U32 R18, RZ, RZ, RZ ;  /* 0x000000ffff127224 */ /* 0x000fcc00078e00ff */
[----:B------:R-:W-:Y:S02]  /*2510*/  DFMA R18, R30, -R18, R26 ;  /* 0x800000121e12722b */ /* 0x000fe4000000001a */
[----:B------:R-:W-:-:S08]  /*2520*/  DMUL.RP R26, R26, R20 ;  /* 0x000000141a1a7228 */ /* 0x000fd00000008000 */
[----:B------:R-:W-:Y:S02]  /*2530*/  FSETP.NEU.AND P0, PT, |R19|, R5, PT ;  /* 0x000000051300720b */ /* 0x000fe40003f0d200 */
[----:B------:R-:W-:Y:S02]  /*2540*/  LOP3.LUT R5, R27, R22, RZ, 0x3c, !PT ;  /* 0x000000161b057212 */ /* 0x000fe400078e3cff */
[----:B------:R-:W-:Y:S02]  /*2550*/  FSEL R30, R26, R30, !P0 ;  /* 0x0000001e1a1e7208 */ /* 0x000fe40004000000 */
[----:B------:R-:W-:Y:S01]  /*2560*/  FSEL R31, R5, R31, !P0 ;  /* 0x0000001f051f7208 */ /* 0x000fe20004000000 */
[----:B------:R-:W-:Y:S06]  /*2570*/  BRA `(.L_x_51) ;  /* 0x0000000000547947 */ /* 0x000fec0003800000 */
.L_x_50:
[----:B------:R-:W-:-:S14]  /*2580*/  DSETP.NAN.AND P0, PT, R18, R18, PT ;  /* 0x000000121200722a */ /* 0x000fdc0003f08000 */
[----:B------:R-:W-:Y:S05]  /*2590*/  @P0 BRA `(.L_x_52) ;  /* 0x0000000000440947 */ /* 0x000fea0003800000 */
[----:B------:R-:W-:-:S14]  /*25a0*/  DSETP.NAN.AND P0, PT, R22, R22, PT ;  /* 0x000000161600722a */ /* 0x000fdc0003f08000 */
[----:B------:R-:W-:Y:S05]  /*25b0*/  @P0 BRA `(.L_x_53) ;  /* 0x0000000000300947 */ /* 0x000fea0003800000 */
[----:B------:R-:W-:Y:S01]  /*25c0*/  ISETP.NE.AND P0, PT, R10, R8, PT ;  /* 0x000000080a00720c */ /* 0x000fe20003f05270 */
[----:B------:R-:W-:Y:S01]  /*25d0*/  IMAD.MOV.U32 R31, RZ, RZ, -0x80000 ;  /* 0xfff80000ff1f7424 */ /* 0x000fe200078e00ff */
[----:B------:R-:W-:-:S11]  /*25e0*/  MOV R30, 0x0 ;  /* 0x00000000001e7802 */ /* 0x000fd60000000f00 */
[----:B------:R-:W-:Y:S05]  /*25f0*/  @!P0 BRA `(.L_x_51) ;  /* 0x0000000000348947 */ /* 0x000fea0003800000 */
[----:B------:R-:W-:Y:S02]  /*2600*/  ISETP.NE.AND P0, PT, R10, 0x7ff00000, PT ;  /* 0x7ff000000a00780c */ /* 0x000fe40003f05270 */
[----:B------:R-:W-:Y:S02]  /*2610*/  LOP3.LUT R31, R19, 0x80000000, R23, 0x48, !PT ;  /* 0x80000000131f7812 */ /* 0x000fe400078e4817 */
[----:B------:R-:W-:-:S13]  /*2620*/  ISETP.EQ.OR P0, PT, R8, RZ, !P0 ;  /* 0x000000ff0800720c */ /* 0x000fda0004702670 */
[----:B------:R-:W-:Y:S01]  /*2630*/  @P0 LOP3.LUT R5, R31, 0x7ff00000, RZ, 0xfc, !PT ;  /* 0x7ff000001f050812 */ /* 0x000fe200078efcff */
[----:B------:R-:W-:Y:S01]  /*2640*/  @!P0 IMAD.MOV.U32 R30, RZ, RZ, RZ ;  /* 0x000000ffff1e8224 */ /* 0x000fe200078e00ff */
[----:B------:R-:W-:-:S03]  /*2650*/  @P0 MOV R30, RZ ;  /* 0x000000ff001e0202 */ /* 0x000fc60000000f00 */
[----:B------:R-:W-:Y:S01]  /*2660*/  @P0 IMAD.MOV.U32 R31, RZ, RZ, R5 ;  /* 0x000000ffff1f0224 */ /* 0x000fe200078e0005 */
[----:B------:R-:W-:Y:S06]  /*2670*/  BRA `(.L_x_51) ;  /* 0x0000000000147947 */ /* 0x000fec0003800000 */
.L_x_53:
[----:B------:R-:W-:Y:S01]  /*2680*/  LOP3.LUT R31, R23, 0x80000, RZ, 0xfc, !PT ;  /* 0x00080000171f7812 */ /* 0x000fe200078efcff */
[----:B------:R-:W-:Y:S01]  /*2690*/  IMAD.MOV.U32 R30, RZ, RZ, R22 ;  /* 0x000000ffff1e7224 */ /* 0x000fe200078e0016 */
[----:B------:R-:W-:Y:S06]  /*26a0*/  BRA `(.L_x_51) ;  /* 0x0000000000087947 */ /* 0x000fec0003800000 */
.L_x_52:
[----:B------:R-:W-:Y:S02]  /*26b0*/  LOP3.LUT R31, R19, 0x80000, RZ, 0xfc, !PT ;  /* 0x00080000131f7812 */ /* 0x000fe400078efcff */
[----:B------:R-:W-:-:S07]  /*26c0*/  MOV R30, R18 ;  /* 0x00000012001e7202 */ /* 0x000fce0000000f00 */
.L_x_51:
[----:B------:R-:W-:Y:S05]  /*26d0*/  BSYNC.RECONVERGENT B0 ;  /* 0x0000000000007941 */ /* 0x000fea0003800200 */
.L_x_49:
[----:B------:R-:W-:Y:S01]  /*26e0*/  MOV R18, R0 ;  /* 0x0000000000127202 */ /* 0x000fe20000000f00 */
[----:B------:R-:W-:Y:S02]  /*26f0*/  IMAD.MOV.U32 R19, RZ, RZ, 0x0 ;  /* 0x00000000ff137424 */ /* 0x000fe400078e00ff */
[----:B------:R-:W-:Y:S02]  /*2700*/  IMAD.MOV.U32 R8, RZ, RZ, R30 ;  /* 0x000000ffff087224 */ /* 0x000fe400078e001e */
[----:B------:R-:W-:Y:S01]  /*2710*/  IMAD.MOV.U32 R21, RZ, RZ, R31 ;  /* 0x000000ffff157224 */ /* 0x000fe200078e001f */
[----:B------:R-:W-:Y:S06]  /*2720*/  RET.REL.NODEC R18 `(_Z6cudaDyPfS_i) ;  /* 0xffffffd812347950 */ /* 0x000fec0003c3ffff */
.L_x_54:
        /* <DEDUP_REMOVED lines=13> */
.L_x_56:


//--------------------- .nv.shared.reserved.0     --------------------------
	.section	.nv.shared.reserved.0,"aw",@nobits
	.weak		__nv_reservedSMEM_offset_0_alias
	.size		__nv_reservedSMEM_offset_0_alias, 0, 64
	.other		__nv_reservedSMEM_offset_0_alias,@"STO_CUDA_RESERVED_SHARED STV_DEFAULT"
__nv_reservedSMEM_offset_0_alias:
	.zero		0
	.zero		64


//--------------------- .nv.constant0._Z6cudaDxPfS_f --------------------------
	.section	.nv.constant0._Z6cudaDxPfS_f,"a",@progbits
	.sectionflags	@""
	.align	4
.nv.constant0._Z6cudaDxPfS_f:
	.zero		916


//--------------------- .nv.constant0._Z6cudaDyPfS_i --------------------------
	.section	.nv.constant0._Z6cudaDyPfS_i,"a",@progbits
	.sectionflags	@""
	.align	4
.nv.constant0._Z6cudaDyPfS_i:
	.zero		916


//--------------------- SYMBOLS --------------------------

	.type		.nv.reservedSmem.offset0,@object
	.size		.nv.reservedSmem.offset0,0x4
